//
// Generated by NVIDIA NVVM Compiler
//
// Compiler Build ID: CL-36424714
// Cuda compilation tools, release 13.0, V13.0.88
// Based on NVVM 20.0.0
//

.version 9.0
.target sm_100
.address_size 64


.entry _Z27_XMP_gpu_pack_vector_kernelIcEvPT_PKS0_iil(
	.param .u64 .ptr .align 1 _Z27_XMP_gpu_pack_vector_kernelIcEvPT_PKS0_iil_param_0,
	.param .u64 .ptr .align 1 _Z27_XMP_gpu_pack_vector_kernelIcEvPT_PKS0_iil_param_1,
	.param .u32 _Z27_XMP_gpu_pack_vector_kernelIcEvPT_PKS0_iil_param_2,
	.param .u32 _Z27_XMP_gpu_pack_vector_kernelIcEvPT_PKS0_iil_param_3,
	.param .u64 _Z27_XMP_gpu_pack_vector_kernelIcEvPT_PKS0_iil_param_4
)
{
	.reg .pred 	%p<10>;
	.reg .b16 	%rs<15>;
	.reg .b32 	%r<37>;
	.reg .b64 	%rd<44>;

	ld.param.u64 	%rd8, [_Z27_XMP_gpu_pack_vector_kernelIcEvPT_PKS0_iil_param_0];
	ld.param.u64 	%rd9, [_Z27_XMP_gpu_pack_vector_kernelIcEvPT_PKS0_iil_param_1];
	ld.param.u32 	%r18, [_Z27_XMP_gpu_pack_vector_kernelIcEvPT_PKS0_iil_param_2];
	ld.param.u32 	%r19, [_Z27_XMP_gpu_pack_vector_kernelIcEvPT_PKS0_iil_param_3];
	ld.param.u64 	%rd7, [_Z27_XMP_gpu_pack_vector_kernelIcEvPT_PKS0_iil_param_4];
	cvta.to.global.u64 	%rd1, %rd8;
	cvta.to.global.u64 	%rd2, %rd9;
	mov.u32 	%r20, %ctaid.y;
	mov.u32 	%r1, %ntid.y;
	mov.u32 	%r21, %tid.y;
	mad.lo.s32 	%r34, %r20, %r1, %r21;
	mov.u32 	%r22, %ctaid.x;
	mov.u32 	%r23, %ntid.x;
	mov.u32 	%r24, %tid.x;
	mad.lo.s32 	%r3, %r22, %r23, %r24;
	mov.u32 	%r25, %nctaid.x;
	mul.lo.s32 	%r4, %r25, %r23;
	setp.ge.s32 	%p1, %r34, %r18;
	@%p1 bra 	$L__BB0_10;
	add.s32 	%r5, %r3, %r4;
	max.s32 	%r26, %r19, %r5;
	setp.lt.s32 	%p2, %r5, %r19;
	selp.u32 	%r6, 1, 0, %p2;
	add.s32 	%r27, %r5, %r6;
	sub.s32 	%r7, %r26, %r27;
	cvt.s64.s32 	%rd3, %r5;
	add.s32 	%r8, %r5, %r4;
	cvt.s64.s32 	%rd4, %r8;
	add.s32 	%r9, %r8, %r4;
	mov.u32 	%r28, %nctaid.y;
	mul.lo.s32 	%r10, %r28, %r1;
	div.u32 	%r30, %r7, %r4;
	add.s32 	%r12, %r30, %r6;
$L__BB0_2:
	setp.ge.s32 	%p3, %r3, %r19;
	@%p3 bra 	$L__BB0_9;
	cvt.s64.s32 	%rd10, %r34;
	mul.lo.s64 	%rd5, %rd7, %rd10;
	mul.lo.s32 	%r29, %r34, %r19;
	cvt.s64.s32 	%rd6, %r29;
	and.b32  	%r13, %r12, 3;
	setp.eq.s32 	%p4, %r13, 3;
	mov.u32 	%r35, %r3;
	@%p4 bra 	$L__BB0_7;
	cvt.s64.s32 	%rd11, %r3;
	add.s64 	%rd12, %rd5, %rd11;
	add.s64 	%rd13, %rd2, %rd12;
	ld.global.nc.u8 	%rs1, [%rd13];
	cvt.u16.u8 	%rs2, %rs1;
	add.s64 	%rd14, %rd11, %rd6;
	add.s64 	%rd15, %rd1, %rd14;
	st.global.u8 	[%rd15], %rs2;
	setp.eq.s32 	%p5, %r13, 0;
	mov.u32 	%r35, %r5;
	@%p5 bra 	$L__BB0_7;
	add.s64 	%rd16, %rd5, %rd3;
	add.s64 	%rd17, %rd2, %rd16;
	ld.global.nc.u8 	%rs3, [%rd17];
	cvt.u16.u8 	%rs4, %rs3;
	add.s64 	%rd18, %rd3, %rd6;
	add.s64 	%rd19, %rd1, %rd18;
	st.global.u8 	[%rd19], %rs4;
	setp.eq.s32 	%p6, %r13, 1;
	mov.u32 	%r35, %r8;
	@%p6 bra 	$L__BB0_7;
	add.s64 	%rd20, %rd5, %rd4;
	add.s64 	%rd21, %rd2, %rd20;
	ld.global.nc.u8 	%rs5, [%rd21];
	cvt.u16.u8 	%rs6, %rs5;
	add.s64 	%rd22, %rd4, %rd6;
	add.s64 	%rd23, %rd1, %rd22;
	st.global.u8 	[%rd23], %rs6;
	mov.u32 	%r35, %r9;
$L__BB0_7:
	setp.lt.u32 	%p7, %r12, 3;
	@%p7 bra 	$L__BB0_9;
$L__BB0_8:
	cvt.s64.s32 	%rd24, %r35;
	add.s64 	%rd25, %rd5, %rd24;
	add.s64 	%rd26, %rd2, %rd25;
	ld.global.nc.u8 	%rs7, [%rd26];
	cvt.u16.u8 	%rs8, %rs7;
	add.s64 	%rd27, %rd24, %rd6;
	add.s64 	%rd28, %rd1, %rd27;
	st.global.u8 	[%rd28], %rs8;
	add.s32 	%r31, %r35, %r4;
	cvt.s64.s32 	%rd29, %r31;
	add.s64 	%rd30, %rd5, %rd29;
	add.s64 	%rd31, %rd2, %rd30;
	ld.global.nc.u8 	%rs9, [%rd31];
	cvt.u16.u8 	%rs10, %rs9;
	add.s64 	%rd32, %rd29, %rd6;
	add.s64 	%rd33, %rd1, %rd32;
	st.global.u8 	[%rd33], %rs10;
	add.s32 	%r32, %r31, %r4;
	cvt.s64.s32 	%rd34, %r32;
	add.s64 	%rd35, %rd5, %rd34;
	add.s64 	%rd36, %rd2, %rd35;
	ld.global.nc.u8 	%rs11, [%rd36];
	cvt.u16.u8 	%rs12, %rs11;
	add.s64 	%rd37, %rd34, %rd6;
	add.s64 	%rd38, %rd1, %rd37;
	st.global.u8 	[%rd38], %rs12;
	add.s32 	%r33, %r32, %r4;
	cvt.s64.s32 	%rd39, %r33;
	add.s64 	%rd40, %rd5, %rd39;
	add.s64 	%rd41, %rd2, %rd40;
	ld.global.nc.u8 	%rs13, [%rd41];
	cvt.u16.u8 	%rs14, %rs13;
	add.s64 	%rd42, %rd39, %rd6;
	add.s64 	%rd43, %rd1, %rd42;
	st.global.u8 	[%rd43], %rs14;
	add.s32 	%r35, %r33, %r4;
	setp.lt.s32 	%p8, %r35, %r19;
	@%p8 bra 	$L__BB0_8;
$L__BB0_9:
	add.s32 	%r34, %r34, %r10;
	setp.lt.s32 	%p9, %r34, %r18;
	@%p9 bra 	$L__BB0_2;
$L__BB0_10:
	ret;

}
.entry _Z27_XMP_gpu_pack_vector_kernelIsEvPT_PKS0_iil(
	.param .u64 .ptr .align 1 _Z27_XMP_gpu_pack_vector_kernelIsEvPT_PKS0_iil_param_0,
	.param .u64 .ptr .align 1 _Z27_XMP_gpu_pack_vector_kernelIsEvPT_PKS0_iil_param_1,
	.param .u32 _Z27_XMP_gpu_pack_vector_kernelIsEvPT_PKS0_iil_param_2,
	.param .u32 _Z27_XMP_gpu_pack_vector_kernelIsEvPT_PKS0_iil_param_3,
	.param .u64 _Z27_XMP_gpu_pack_vector_kernelIsEvPT_PKS0_iil_param_4
)
{
	.reg .pred 	%p<10>;
	.reg .b16 	%rs<8>;
	.reg .b32 	%r<37>;
	.reg .b64 	%rd<58>;

	ld.param.u64 	%rd8, [_Z27_XMP_gpu_pack_vector_kernelIsEvPT_PKS0_iil_param_0];
	ld.param.u64 	%rd9, [_Z27_XMP_gpu_pack_vector_kernelIsEvPT_PKS0_iil_param_1];
	ld.param.u32 	%r18, [_Z27_XMP_gpu_pack_vector_kernelIsEvPT_PKS0_iil_param_2];
	ld.param.u32 	%r19, [_Z27_XMP_gpu_pack_vector_kernelIsEvPT_PKS0_iil_param_3];
	ld.param.u64 	%rd7, [_Z27_XMP_gpu_pack_vector_kernelIsEvPT_PKS0_iil_param_4];
	cvta.to.global.u64 	%rd1, %rd8;
	cvta.to.global.u64 	%rd2, %rd9;
	mov.u32 	%r20, %ctaid.y;
	mov.u32 	%r1, %ntid.y;
	mov.u32 	%r21, %tid.y;
	mad.lo.s32 	%r34, %r20, %r1, %r21;
	mov.u32 	%r22, %ctaid.x;
	mov.u32 	%r23, %ntid.x;
	mov.u32 	%r24, %tid.x;
	mad.lo.s32 	%r3, %r22, %r23, %r24;
	mov.u32 	%r25, %nctaid.x;
	mul.lo.s32 	%r4, %r25, %r23;
	setp.ge.s32 	%p1, %r34, %r18;
	@%p1 bra 	$L__BB1_10;
	add.s32 	%r5, %r3, %r4;
	max.s32 	%r26, %r19, %r5;
	setp.lt.s32 	%p2, %r5, %r19;
	selp.u32 	%r6, 1, 0, %p2;
	add.s32 	%r27, %r5, %r6;
	sub.s32 	%r7, %r26, %r27;
	cvt.s64.s32 	%rd3, %r5;
	add.s32 	%r8, %r5, %r4;
	cvt.s64.s32 	%rd4, %r8;
	add.s32 	%r9, %r8, %r4;
	mov.u32 	%r28, %nctaid.y;
	mul.lo.s32 	%r10, %r28, %r1;
	div.u32 	%r30, %r7, %r4;
	add.s32 	%r12, %r30, %r6;
$L__BB1_2:
	setp.ge.s32 	%p3, %r3, %r19;
	@%p3 bra 	$L__BB1_9;
	cvt.s64.s32 	%rd10, %r34;
	mul.lo.s64 	%rd5, %rd7, %rd10;
	mul.lo.s32 	%r29, %r34, %r19;
	cvt.s64.s32 	%rd6, %r29;
	and.b32  	%r13, %r12, 3;
	setp.eq.s32 	%p4, %r13, 3;
	mov.u32 	%r35, %r3;
	@%p4 bra 	$L__BB1_7;
	cvt.s64.s32 	%rd11, %r3;
	add.s64 	%rd12, %rd5, %rd11;
	shl.b64 	%rd13, %rd12, 1;
	add.s64 	%rd14, %rd2, %rd13;
	ld.global.nc.u16 	%rs1, [%rd14];
	add.s64 	%rd15, %rd11, %rd6;
	shl.b64 	%rd16, %rd15, 1;
	add.s64 	%rd17, %rd1, %rd16;
	st.global.u16 	[%rd17], %rs1;
	setp.eq.s32 	%p5, %r13, 0;
	mov.u32 	%r35, %r5;
	@%p5 bra 	$L__BB1_7;
	add.s64 	%rd18, %rd5, %rd3;
	shl.b64 	%rd19, %rd18, 1;
	add.s64 	%rd20, %rd2, %rd19;
	ld.global.nc.u16 	%rs2, [%rd20];
	add.s64 	%rd21, %rd3, %rd6;
	shl.b64 	%rd22, %rd21, 1;
	add.s64 	%rd23, %rd1, %rd22;
	st.global.u16 	[%rd23], %rs2;
	setp.eq.s32 	%p6, %r13, 1;
	mov.u32 	%r35, %r8;
	@%p6 bra 	$L__BB1_7;
	add.s64 	%rd24, %rd5, %rd4;
	shl.b64 	%rd25, %rd24, 1;
	add.s64 	%rd26, %rd2, %rd25;
	ld.global.nc.u16 	%rs3, [%rd26];
	add.s64 	%rd27, %rd4, %rd6;
	shl.b64 	%rd28, %rd27, 1;
	add.s64 	%rd29, %rd1, %rd28;
	st.global.u16 	[%rd29], %rs3;
	mov.u32 	%r35, %r9;
$L__BB1_7:
	setp.lt.u32 	%p7, %r12, 3;
	@%p7 bra 	$L__BB1_9;
$L__BB1_8:
	cvt.s64.s32 	%rd30, %r35;
	add.s64 	%rd31, %rd5, %rd30;
	shl.b64 	%rd32, %rd31, 1;
	add.s64 	%rd33, %rd2, %rd32;
	ld.global.nc.u16 	%rs4, [%rd33];
	add.s64 	%rd34, %rd30, %rd6;
	shl.b64 	%rd35, %rd34, 1;
	add.s64 	%rd36, %rd1, %rd35;
	st.global.u16 	[%rd36], %rs4;
	add.s32 	%r31, %r35, %r4;
	cvt.s64.s32 	%rd37, %r31;
	add.s64 	%rd38, %rd5, %rd37;
	shl.b64 	%rd39, %rd38, 1;
	add.s64 	%rd40, %rd2, %rd39;
	ld.global.nc.u16 	%rs5, [%rd40];
	add.s64 	%rd41, %rd37, %rd6;
	shl.b64 	%rd42, %rd41, 1;
	add.s64 	%rd43, %rd1, %rd42;
	st.global.u16 	[%rd43], %rs5;
	add.s32 	%r32, %r31, %r4;
	cvt.s64.s32 	%rd44, %r32;
	add.s64 	%rd45, %rd5, %rd44;
	shl.b64 	%rd46, %rd45, 1;
	add.s64 	%rd47, %rd2, %rd46;
	ld.global.nc.u16 	%rs6, [%rd47];
	add.s64 	%rd48, %rd44, %rd6;
	shl.b64 	%rd49, %rd48, 1;
	add.s64 	%rd50, %rd1, %rd49;
	st.global.u16 	[%rd50], %rs6;
	add.s32 	%r33, %r32, %r4;
	cvt.s64.s32 	%rd51, %r33;
	add.s64 	%rd52, %rd5, %rd51;
	shl.b64 	%rd53, %rd52, 1;
	add.s64 	%rd54, %rd2, %rd53;
	ld.global.nc.u16 	%rs7, [%rd54];
	add.s64 	%rd55, %rd51, %rd6;
	shl.b64 	%rd56, %rd55, 1;
	add.s64 	%rd57, %rd1, %rd56;
	st.global.u16 	[%rd57], %rs7;
	add.s32 	%r35, %r33, %r4;
	setp.lt.s32 	%p8, %r35, %r19;
	@%p8 bra 	$L__BB1_8;
$L__BB1_9:
	add.s32 	%r34, %r34, %r10;
	setp.lt.s32 	%p9, %r34, %r18;
	@%p9 bra 	$L__BB1_2;
$L__BB1_10:
	ret;

}
.entry _Z27_XMP_gpu_pack_vector_kernelIiEvPT_PKS0_iil(
	.param .u64 .ptr .align 1 _Z27_XMP_gpu_pack_vector_kernelIiEvPT_PKS0_iil_param_0,
	.param .u64 .ptr .align 1 _Z27_XMP_gpu_pack_vector_kernelIiEvPT_PKS0_iil_param_1,
	.param .u32 _Z27_XMP_gpu_pack_vector_kernelIiEvPT_PKS0_iil_param_2,
	.param .u32 _Z27_XMP_gpu_pack_vector_kernelIiEvPT_PKS0_iil_param_3,
	.param .u64 _Z27_XMP_gpu_pack_vector_kernelIiEvPT_PKS0_iil_param_4
)
{
	.reg .pred 	%p<10>;
	.reg .b32 	%r<44>;
	.reg .b64 	%rd<58>;

	ld.param.u64 	%rd8, [_Z27_XMP_gpu_pack_vector_kernelIiEvPT_PKS0_iil_param_0];
	ld.param.u64 	%rd9, [_Z27_XMP_gpu_pack_vector_kernelIiEvPT_PKS0_iil_param_1];
	ld.param.u32 	%r18, [_Z27_XMP_gpu_pack_vector_kernelIiEvPT_PKS0_iil_param_2];
	ld.param.u32 	%r19, [_Z27_XMP_gpu_pack_vector_kernelIiEvPT_PKS0_iil_param_3];
	ld.param.u64 	%rd7, [_Z27_XMP_gpu_pack_vector_kernelIiEvPT_PKS0_iil_param_4];
	cvta.to.global.u64 	%rd1, %rd8;
	cvta.to.global.u64 	%rd2, %rd9;
	mov.u32 	%r20, %ctaid.y;
	mov.u32 	%r1, %ntid.y;
	mov.u32 	%r21, %tid.y;
	mad.lo.s32 	%r41, %r20, %r1, %r21;
	mov.u32 	%r22, %ctaid.x;
	mov.u32 	%r23, %ntid.x;
	mov.u32 	%r24, %tid.x;
	mad.lo.s32 	%r3, %r22, %r23, %r24;
	mov.u32 	%r25, %nctaid.x;
	mul.lo.s32 	%r4, %r25, %r23;
	setp.ge.s32 	%p1, %r41, %r18;
	@%p1 bra 	$L__BB2_10;
	add.s32 	%r5, %r3, %r4;
	max.s32 	%r26, %r19, %r5;
	setp.lt.s32 	%p2, %r5, %r19;
	selp.u32 	%r6, 1, 0, %p2;
	add.s32 	%r27, %r5, %r6;
	sub.s32 	%r7, %r26, %r27;
	cvt.s64.s32 	%rd3, %r5;
	add.s32 	%r8, %r5, %r4;
	cvt.s64.s32 	%rd4, %r8;
	add.s32 	%r9, %r8, %r4;
	mov.u32 	%r28, %nctaid.y;
	mul.lo.s32 	%r10, %r28, %r1;
	div.u32 	%r30, %r7, %r4;
	add.s32 	%r12, %r30, %r6;
$L__BB2_2:
	setp.ge.s32 	%p3, %r3, %r19;
	@%p3 bra 	$L__BB2_9;
	cvt.s64.s32 	%rd10, %r41;
	mul.lo.s64 	%rd5, %rd7, %rd10;
	mul.lo.s32 	%r29, %r41, %r19;
	cvt.s64.s32 	%rd6, %r29;
	and.b32  	%r13, %r12, 3;
	setp.eq.s32 	%p4, %r13, 3;
	mov.u32 	%r42, %r3;
	@%p4 bra 	$L__BB2_7;
	cvt.s64.s32 	%rd11, %r3;
	add.s64 	%rd12, %rd5, %rd11;
	shl.b64 	%rd13, %rd12, 2;
	add.s64 	%rd14, %rd2, %rd13;
	ld.global.nc.u32 	%r31, [%rd14];
	add.s64 	%rd15, %rd11, %rd6;
	shl.b64 	%rd16, %rd15, 2;
	add.s64 	%rd17, %rd1, %rd16;
	st.global.u32 	[%rd17], %r31;
	setp.eq.s32 	%p5, %r13, 0;
	mov.u32 	%r42, %r5;
	@%p5 bra 	$L__BB2_7;
	add.s64 	%rd18, %rd5, %rd3;
	shl.b64 	%rd19, %rd18, 2;
	add.s64 	%rd20, %rd2, %rd19;
	ld.global.nc.u32 	%r32, [%rd20];
	add.s64 	%rd21, %rd3, %rd6;
	shl.b64 	%rd22, %rd21, 2;
	add.s64 	%rd23, %rd1, %rd22;
	st.global.u32 	[%rd23], %r32;
	setp.eq.s32 	%p6, %r13, 1;
	mov.u32 	%r42, %r8;
	@%p6 bra 	$L__BB2_7;
	add.s64 	%rd24, %rd5, %rd4;
	shl.b64 	%rd25, %rd24, 2;
	add.s64 	%rd26, %rd2, %rd25;
	ld.global.nc.u32 	%r33, [%rd26];
	add.s64 	%rd27, %rd4, %rd6;
	shl.b64 	%rd28, %rd27, 2;
	add.s64 	%rd29, %rd1, %rd28;
	st.global.u32 	[%rd29], %r33;
	mov.u32 	%r42, %r9;
$L__BB2_7:
	setp.lt.u32 	%p7, %r12, 3;
	@%p7 bra 	$L__BB2_9;
$L__BB2_8:
	cvt.s64.s32 	%rd30, %r42;
	add.s64 	%rd31, %rd5, %rd30;
	shl.b64 	%rd32, %rd31, 2;
	add.s64 	%rd33, %rd2, %rd32;
	ld.global.nc.u32 	%r34, [%rd33];
	add.s64 	%rd34, %rd30, %rd6;
	shl.b64 	%rd35, %rd34, 2;
	add.s64 	%rd36, %rd1, %rd35;
	st.global.u32 	[%rd36], %r34;
	add.s32 	%r35, %r42, %r4;
	cvt.s64.s32 	%rd37, %r35;
	add.s64 	%rd38, %rd5, %rd37;
	shl.b64 	%rd39, %rd38, 2;
	add.s64 	%rd40, %rd2, %rd39;
	ld.global.nc.u32 	%r36, [%rd40];
	add.s64 	%rd41, %rd37, %rd6;
	shl.b64 	%rd42, %rd41, 2;
	add.s64 	%rd43, %rd1, %rd42;
	st.global.u32 	[%rd43], %r36;
	add.s32 	%r37, %r35, %r4;
	cvt.s64.s32 	%rd44, %r37;
	add.s64 	%rd45, %rd5, %rd44;
	shl.b64 	%rd46, %rd45, 2;
	add.s64 	%rd47, %rd2, %rd46;
	ld.global.nc.u32 	%r38, [%rd47];
	add.s64 	%rd48, %rd44, %rd6;
	shl.b64 	%rd49, %rd48, 2;
	add.s64 	%rd50, %rd1, %rd49;
	st.global.u32 	[%rd50], %r38;
	add.s32 	%r39, %r37, %r4;
	cvt.s64.s32 	%rd51, %r39;
	add.s64 	%rd52, %rd5, %rd51;
	shl.b64 	%rd53, %rd52, 2;
	add.s64 	%rd54, %rd2, %rd53;
	ld.global.nc.u32 	%r40, [%rd54];
	add.s64 	%rd55, %rd51, %rd6;
	shl.b64 	%rd56, %rd55, 2;
	add.s64 	%rd57, %rd1, %rd56;
	st.global.u32 	[%rd57], %r40;
	add.s32 	%r42, %r39, %r4;
	setp.lt.s32 	%p8, %r42, %r19;
	@%p8 bra 	$L__BB2_8;
$L__BB2_9:
	add.s32 	%r41, %r41, %r10;
	setp.lt.s32 	%p9, %r41, %r18;
	@%p9 bra 	$L__BB2_2;
$L__BB2_10:
	ret;

}
.entry _Z27_XMP_gpu_pack_vector_kernelIxEvPT_PKS0_iil(
	.param .u64 .ptr .align 1 _Z27_XMP_gpu_pack_vector_kernelIxEvPT_PKS0_iil_param_0,
	.param .u64 .ptr .align 1 _Z27_XMP_gpu_pack_vector_kernelIxEvPT_PKS0_iil_param_1,
	.param .u32 _Z27_XMP_gpu_pack_vector_kernelIxEvPT_PKS0_iil_param_2,
	.param .u32 _Z27_XMP_gpu_pack_vector_kernelIxEvPT_PKS0_iil_param_3,
	.param .u64 _Z27_XMP_gpu_pack_vector_kernelIxEvPT_PKS0_iil_param_4
)
{
	.reg .pred 	%p<10>;
	.reg .b32 	%r<37>;
	.reg .b64 	%rd<65>;

	ld.param.u64 	%rd7, [_Z27_XMP_gpu_pack_vector_kernelIxEvPT_PKS0_iil_param_0];
	ld.param.u64 	%rd8, [_Z27_XMP_gpu_pack_vector_kernelIxEvPT_PKS0_iil_param_1];
	ld.param.u32 	%r18, [_Z27_XMP_gpu_pack_vector_kernelIxEvPT_PKS0_iil_param_2];
	ld.param.u32 	%r19, [_Z27_XMP_gpu_pack_vector_kernelIxEvPT_PKS0_iil_param_3];
	ld.param.u64 	%rd6, [_Z27_XMP_gpu_pack_vector_kernelIxEvPT_PKS0_iil_param_4];
	cvta.to.global.u64 	%rd1, %rd7;
	cvta.to.global.u64 	%rd2, %rd8;
	mov.u32 	%r20, %ctaid.y;
	mov.u32 	%r1, %ntid.y;
	mov.u32 	%r21, %tid.y;
	mad.lo.s32 	%r34, %r20, %r1, %r21;
	mov.u32 	%r22, %ctaid.x;
	mov.u32 	%r23, %ntid.x;
	mov.u32 	%r24, %tid.x;
	mad.lo.s32 	%r3, %r22, %r23, %r24;
	mov.u32 	%r25, %nctaid.x;
	mul.lo.s32 	%r4, %r25, %r23;
	setp.ge.s32 	%p1, %r34, %r18;
	@%p1 bra 	$L__BB3_10;
	add.s32 	%r5, %r3, %r4;
	max.s32 	%r26, %r19, %r5;
	setp.lt.s32 	%p2, %r5, %r19;
	selp.u32 	%r6, 1, 0, %p2;
	add.s32 	%r27, %r5, %r6;
	sub.s32 	%r7, %r26, %r27;
	add.s32 	%r8, %r5, %r4;
	cvt.s64.s32 	%rd3, %r8;
	add.s32 	%r9, %r8, %r4;
	mov.u32 	%r28, %nctaid.y;
	mul.lo.s32 	%r10, %r28, %r1;
	div.u32 	%r30, %r7, %r4;
	add.s32 	%r12, %r30, %r6;
$L__BB3_2:
	setp.ge.s32 	%p3, %r3, %r19;
	@%p3 bra 	$L__BB3_9;
	cvt.s64.s32 	%rd9, %r34;
	mul.lo.s64 	%rd4, %rd6, %rd9;
	mul.lo.s32 	%r29, %r34, %r19;
	cvt.s64.s32 	%rd5, %r29;
	and.b32  	%r13, %r12, 3;
	setp.eq.s32 	%p4, %r13, 3;
	mov.u32 	%r35, %r3;
	@%p4 bra 	$L__BB3_7;
	cvt.s64.s32 	%rd10, %r3;
	add.s64 	%rd11, %rd4, %rd10;
	shl.b64 	%rd12, %rd11, 3;
	add.s64 	%rd13, %rd2, %rd12;
	ld.global.nc.u64 	%rd14, [%rd13];
	add.s64 	%rd15, %rd10, %rd5;
	shl.b64 	%rd16, %rd15, 3;
	add.s64 	%rd17, %rd1, %rd16;
	st.global.u64 	[%rd17], %rd14;
	setp.eq.s32 	%p5, %r13, 0;
	mov.u32 	%r35, %r5;
	@%p5 bra 	$L__BB3_7;
	cvt.s64.s32 	%rd18, %r5;
	add.s64 	%rd19, %rd4, %rd18;
	shl.b64 	%rd20, %rd19, 3;
	add.s64 	%rd21, %rd2, %rd20;
	ld.global.nc.u64 	%rd22, [%rd21];
	add.s64 	%rd23, %rd18, %rd5;
	shl.b64 	%rd24, %rd23, 3;
	add.s64 	%rd25, %rd1, %rd24;
	st.global.u64 	[%rd25], %rd22;
	setp.eq.s32 	%p6, %r13, 1;
	mov.u32 	%r35, %r8;
	@%p6 bra 	$L__BB3_7;
	add.s64 	%rd26, %rd4, %rd3;
	shl.b64 	%rd27, %rd26, 3;
	add.s64 	%rd28, %rd2, %rd27;
	ld.global.nc.u64 	%rd29, [%rd28];
	add.s64 	%rd30, %rd3, %rd5;
	shl.b64 	%rd31, %rd30, 3;
	add.s64 	%rd32, %rd1, %rd31;
	st.global.u64 	[%rd32], %rd29;
	mov.u32 	%r35, %r9;
$L__BB3_7:
	setp.lt.u32 	%p7, %r12, 3;
	@%p7 bra 	$L__BB3_9;
$L__BB3_8:
	cvt.s64.s32 	%rd33, %r35;
	add.s64 	%rd34, %rd4, %rd33;
	shl.b64 	%rd35, %rd34, 3;
	add.s64 	%rd36, %rd2, %rd35;
	ld.global.nc.u64 	%rd37, [%rd36];
	add.s64 	%rd38, %rd33, %rd5;
	shl.b64 	%rd39, %rd38, 3;
	add.s64 	%rd40, %rd1, %rd39;
	st.global.u64 	[%rd40], %rd37;
	add.s32 	%r31, %r35, %r4;
	cvt.s64.s32 	%rd41, %r31;
	add.s64 	%rd42, %rd4, %rd41;
	shl.b64 	%rd43, %rd42, 3;
	add.s64 	%rd44, %rd2, %rd43;
	ld.global.nc.u64 	%rd45, [%rd44];
	add.s64 	%rd46, %rd41, %rd5;
	shl.b64 	%rd47, %rd46, 3;
	add.s64 	%rd48, %rd1, %rd47;
	st.global.u64 	[%rd48], %rd45;
	add.s32 	%r32, %r31, %r4;
	cvt.s64.s32 	%rd49, %r32;
	add.s64 	%rd50, %rd4, %rd49;
	shl.b64 	%rd51, %rd50, 3;
	add.s64 	%rd52, %rd2, %rd51;
	ld.global.nc.u64 	%rd53, [%rd52];
	add.s64 	%rd54, %rd49, %rd5;
	shl.b64 	%rd55, %rd54, 3;
	add.s64 	%rd56, %rd1, %rd55;
	st.global.u64 	[%rd56], %rd53;
	add.s32 	%r33, %r32, %r4;
	cvt.s64.s32 	%rd57, %r33;
	add.s64 	%rd58, %rd4, %rd57;
	shl.b64 	%rd59, %rd58, 3;
	add.s64 	%rd60, %rd2, %rd59;
	ld.global.nc.u64 	%rd61, [%rd60];
	add.s64 	%rd62, %rd57, %rd5;
	shl.b64 	%rd63, %rd62, 3;
	add.s64 	%rd64, %rd1, %rd63;
	st.global.u64 	[%rd64], %rd61;
	add.s32 	%r35, %r33, %r4;
	setp.lt.s32 	%p8, %r35, %r19;
	@%p8 bra 	$L__BB3_8;
$L__BB3_9:
	add.s32 	%r34, %r34, %r10;
	setp.lt.s32 	%p9, %r34, %r18;
	@%p9 bra 	$L__BB3_2;
$L__BB3_10:
	ret;

}
.entry _Z29_XMP_gpu_unpack_vector_kernelIcEvPT_PKS0_iil(
	.param .u64 .ptr .align 1 _Z29_XMP_gpu_unpack_vector_kernelIcEvPT_PKS0_iil_param_0,
	.param .u64 .ptr .align 1 _Z29_XMP_gpu_unpack_vector_kernelIcEvPT_PKS0_iil_param_1,
	.param .u32 _Z29_XMP_gpu_unpack_vector_kernelIcEvPT_PKS0_iil_param_2,
	.param .u32 _Z29_XMP_gpu_unpack_vector_kernelIcEvPT_PKS0_iil_param_3,
	.param .u64 _Z29_XMP_gpu_unpack_vector_kernelIcEvPT_PKS0_iil_param_4
)
{
	.reg .pred 	%p<10>;
	.reg .b16 	%rs<15>;
	.reg .b32 	%r<37>;
	.reg .b64 	%rd<44>;

	ld.param.u64 	%rd8, [_Z29_XMP_gpu_unpack_vector_kernelIcEvPT_PKS0_iil_param_0];
	ld.param.u64 	%rd9, [_Z29_XMP_gpu_unpack_vector_kernelIcEvPT_PKS0_iil_param_1];
	ld.param.u32 	%r18, [_Z29_XMP_gpu_unpack_vector_kernelIcEvPT_PKS0_iil_param_2];
	ld.param.u32 	%r19, [_Z29_XMP_gpu_unpack_vector_kernelIcEvPT_PKS0_iil_param_3];
	ld.param.u64 	%rd7, [_Z29_XMP_gpu_unpack_vector_kernelIcEvPT_PKS0_iil_param_4];
	cvta.to.global.u64 	%rd1, %rd8;
	cvta.to.global.u64 	%rd2, %rd9;
	mov.u32 	%r20, %ctaid.y;
	mov.u32 	%r1, %ntid.y;
	mov.u32 	%r21, %tid.y;
	mad.lo.s32 	%r34, %r20, %r1, %r21;
	mov.u32 	%r22, %ctaid.x;
	mov.u32 	%r23, %ntid.x;
	mov.u32 	%r24, %tid.x;
	mad.lo.s32 	%r3, %r22, %r23, %r24;
	mov.u32 	%r25, %nctaid.x;
	mul.lo.s32 	%r4, %r25, %r23;
	setp.ge.s32 	%p1, %r34, %r18;
	@%p1 bra 	$L__BB4_10;
	add.s32 	%r5, %r3, %r4;
	max.s32 	%r26, %r19, %r5;
	setp.lt.s32 	%p2, %r5, %r19;
	selp.u32 	%r6, 1, 0, %p2;
	add.s32 	%r27, %r5, %r6;
	sub.s32 	%r7, %r26, %r27;
	cvt.s64.s32 	%rd3, %r5;
	add.s32 	%r8, %r5, %r4;
	cvt.s64.s32 	%rd4, %r8;
	add.s32 	%r9, %r8, %r4;
	mov.u32 	%r28, %nctaid.y;
	mul.lo.s32 	%r10, %r28, %r1;
	div.u32 	%r30, %r7, %r4;
	add.s32 	%r12, %r30, %r6;
$L__BB4_2:
	setp.ge.s32 	%p3, %r3, %r19;
	@%p3 bra 	$L__BB4_9;
	mul.lo.s32 	%r29, %r34, %r19;
	cvt.s64.s32 	%rd5, %r29;
	cvt.s64.s32 	%rd10, %r34;
	mul.lo.s64 	%rd6, %rd7, %rd10;
	and.b32  	%r13, %r12, 3;
	setp.eq.s32 	%p4, %r13, 3;
	mov.u32 	%r35, %r3;
	@%p4 bra 	$L__BB4_7;
	cvt.s64.s32 	%rd11, %r3;
	add.s64 	%rd12, %rd11, %rd5;
	add.s64 	%rd13, %rd2, %rd12;
	ld.global.nc.u8 	%rs1, [%rd13];
	cvt.u16.u8 	%rs2, %rs1;
	add.s64 	%rd14, %rd6, %rd11;
	add.s64 	%rd15, %rd1, %rd14;
	st.global.u8 	[%rd15], %rs2;
	setp.eq.s32 	%p5, %r13, 0;
	mov.u32 	%r35, %r5;
	@%p5 bra 	$L__BB4_7;
	add.s64 	%rd16, %rd3, %rd5;
	add.s64 	%rd17, %rd2, %rd16;
	ld.global.nc.u8 	%rs3, [%rd17];
	cvt.u16.u8 	%rs4, %rs3;
	add.s64 	%rd18, %rd6, %rd3;
	add.s64 	%rd19, %rd1, %rd18;
	st.global.u8 	[%rd19], %rs4;
	setp.eq.s32 	%p6, %r13, 1;
	mov.u32 	%r35, %r8;
	@%p6 bra 	$L__BB4_7;
	add.s64 	%rd20, %rd4, %rd5;
	add.s64 	%rd21, %rd2, %rd20;
	ld.global.nc.u8 	%rs5, [%rd21];
	cvt.u16.u8 	%rs6, %rs5;
	add.s64 	%rd22, %rd6, %rd4;
	add.s64 	%rd23, %rd1, %rd22;
	st.global.u8 	[%rd23], %rs6;
	mov.u32 	%r35, %r9;
$L__BB4_7:
	setp.lt.u32 	%p7, %r12, 3;
	@%p7 bra 	$L__BB4_9;
$L__BB4_8:
	cvt.s64.s32 	%rd24, %r35;
	add.s64 	%rd25, %rd24, %rd5;
	add.s64 	%rd26, %rd2, %rd25;
	ld.global.nc.u8 	%rs7, [%rd26];
	cvt.u16.u8 	%rs8, %rs7;
	add.s64 	%rd27, %rd6, %rd24;
	add.s64 	%rd28, %rd1, %rd27;
	st.global.u8 	[%rd28], %rs8;
	add.s32 	%r31, %r35, %r4;
	cvt.s64.s32 	%rd29, %r31;
	add.s64 	%rd30, %rd29, %rd5;
	add.s64 	%rd31, %rd2, %rd30;
	ld.global.nc.u8 	%rs9, [%rd31];
	cvt.u16.u8 	%rs10, %rs9;
	add.s64 	%rd32, %rd6, %rd29;
	add.s64 	%rd33, %rd1, %rd32;
	st.global.u8 	[%rd33], %rs10;
	add.s32 	%r32, %r31, %r4;
	cvt.s64.s32 	%rd34, %r32;
	add.s64 	%rd35, %rd34, %rd5;
	add.s64 	%rd36, %rd2, %rd35;
	ld.global.nc.u8 	%rs11, [%rd36];
	cvt.u16.u8 	%rs12, %rs11;
	add.s64 	%rd37, %rd6, %rd34;
	add.s64 	%rd38, %rd1, %rd37;
	st.global.u8 	[%rd38], %rs12;
	add.s32 	%r33, %r32, %r4;
	cvt.s64.s32 	%rd39, %r33;
	add.s64 	%rd40, %rd39, %rd5;
	add.s64 	%rd41, %rd2, %rd40;
	ld.global.nc.u8 	%rs13, [%rd41];
	cvt.u16.u8 	%rs14, %rs13;
	add.s64 	%rd42, %rd6, %rd39;
	add.s64 	%rd43, %rd1, %rd42;
	st.global.u8 	[%rd43], %rs14;
	add.s32 	%r35, %r33, %r4;
	setp.lt.s32 	%p8, %r35, %r19;
	@%p8 bra 	$L__BB4_8;
$L__BB4_9:
	add.s32 	%r34, %r34, %r10;
	setp.lt.s32 	%p9, %r34, %r18;
	@%p9 bra 	$L__BB4_2;
$L__BB4_10:
	ret;

}
.entry _Z29_XMP_gpu_unpack_vector_kernelIsEvPT_PKS0_iil(
	.param .u64 .ptr .align 1 _Z29_XMP_gpu_unpack_vector_kernelIsEvPT_PKS0_iil_param_0,
	.param .u64 .ptr .align 1 _Z29_XMP_gpu_unpack_vector_kernelIsEvPT_PKS0_iil_param_1,
	.param .u32 _Z29_XMP_gpu_unpack_vector_kernelIsEvPT_PKS0_iil_param_2,
	.param .u32 _Z29_XMP_gpu_unpack_vector_kernelIsEvPT_PKS0_iil_param_3,
	.param .u64 _Z29_XMP_gpu_unpack_vector_kernelIsEvPT_PKS0_iil_param_4
)
{
	.reg .pred 	%p<10>;
	.reg .b16 	%rs<8>;
	.reg .b32 	%r<37>;
	.reg .b64 	%rd<58>;

	ld.param.u64 	%rd8, [_Z29_XMP_gpu_unpack_vector_kernelIsEvPT_PKS0_iil_param_0];
	ld.param.u64 	%rd9, [_Z29_XMP_gpu_unpack_vector_kernelIsEvPT_PKS0_iil_param_1];
	ld.param.u32 	%r18, [_Z29_XMP_gpu_unpack_vector_kernelIsEvPT_PKS0_iil_param_2];
	ld.param.u32 	%r19, [_Z29_XMP_gpu_unpack_vector_kernelIsEvPT_PKS0_iil_param_3];
	ld.param.u64 	%rd7, [_Z29_XMP_gpu_unpack_vector_kernelIsEvPT_PKS0_iil_param_4];
	cvta.to.global.u64 	%rd1, %rd8;
	cvta.to.global.u64 	%rd2, %rd9;
	mov.u32 	%r20, %ctaid.y;
	mov.u32 	%r1, %ntid.y;
	mov.u32 	%r21, %tid.y;
	mad.lo.s32 	%r34, %r20, %r1, %r21;
	mov.u32 	%r22, %ctaid.x;
	mov.u32 	%r23, %ntid.x;
	mov.u32 	%r24, %tid.x;
	mad.lo.s32 	%r3, %r22, %r23, %r24;
	mov.u32 	%r25, %nctaid.x;
	mul.lo.s32 	%r4, %r25, %r23;
	setp.ge.s32 	%p1, %r34, %r18;
	@%p1 bra 	$L__BB5_10;
	add.s32 	%r5, %r3, %r4;
	max.s32 	%r26, %r19, %r5;
	setp.lt.s32 	%p2, %r5, %r19;
	selp.u32 	%r6, 1, 0, %p2;
	add.s32 	%r27, %r5, %r6;
	sub.s32 	%r7, %r26, %r27;
	cvt.s64.s32 	%rd3, %r5;
	add.s32 	%r8, %r5, %r4;
	cvt.s64.s32 	%rd4, %r8;
	add.s32 	%r9, %r8, %r4;
	mov.u32 	%r28, %nctaid.y;
	mul.lo.s32 	%r10, %r28, %r1;
	div.u32 	%r30, %r7, %r4;
	add.s32 	%r12, %r30, %r6;
$L__BB5_2:
	setp.ge.s32 	%p3, %r3, %r19;
	@%p3 bra 	$L__BB5_9;
	mul.lo.s32 	%r29, %r34, %r19;
	cvt.s64.s32 	%rd5, %r29;
	cvt.s64.s32 	%rd10, %r34;
	mul.lo.s64 	%rd6, %rd7, %rd10;
	and.b32  	%r13, %r12, 3;
	setp.eq.s32 	%p4, %r13, 3;
	mov.u32 	%r35, %r3;
	@%p4 bra 	$L__BB5_7;
	cvt.s64.s32 	%rd11, %r3;
	add.s64 	%rd12, %rd11, %rd5;
	shl.b64 	%rd13, %rd12, 1;
	add.s64 	%rd14, %rd2, %rd13;
	ld.global.nc.u16 	%rs1, [%rd14];
	add.s64 	%rd15, %rd6, %rd11;
	shl.b64 	%rd16, %rd15, 1;
	add.s64 	%rd17, %rd1, %rd16;
	st.global.u16 	[%rd17], %rs1;
	setp.eq.s32 	%p5, %r13, 0;
	mov.u32 	%r35, %r5;
	@%p5 bra 	$L__BB5_7;
	add.s64 	%rd18, %rd3, %rd5;
	shl.b64 	%rd19, %rd18, 1;
	add.s64 	%rd20, %rd2, %rd19;
	ld.global.nc.u16 	%rs2, [%rd20];
	add.s64 	%rd21, %rd6, %rd3;
	shl.b64 	%rd22, %rd21, 1;
	add.s64 	%rd23, %rd1, %rd22;
	st.global.u16 	[%rd23], %rs2;
	setp.eq.s32 	%p6, %r13, 1;
	mov.u32 	%r35, %r8;
	@%p6 bra 	$L__BB5_7;
	add.s64 	%rd24, %rd4, %rd5;
	shl.b64 	%rd25, %rd24, 1;
	add.s64 	%rd26, %rd2, %rd25;
	ld.global.nc.u16 	%rs3, [%rd26];
	add.s64 	%rd27, %rd6, %rd4;
	shl.b64 	%rd28, %rd27, 1;
	add.s64 	%rd29, %rd1, %rd28;
	st.global.u16 	[%rd29], %rs3;
	mov.u32 	%r35, %r9;
$L__BB5_7:
	setp.lt.u32 	%p7, %r12, 3;
	@%p7 bra 	$L__BB5_9;
$L__BB5_8:
	cvt.s64.s32 	%rd30, %r35;
	add.s64 	%rd31, %rd30, %rd5;
	shl.b64 	%rd32, %rd31, 1;
	add.s64 	%rd33, %rd2, %rd32;
	ld.global.nc.u16 	%rs4, [%rd33];
	add.s64 	%rd34, %rd6, %rd30;
	shl.b64 	%rd35, %rd34, 1;
	add.s64 	%rd36, %rd1, %rd35;
	st.global.u16 	[%rd36], %rs4;
	add.s32 	%r31, %r35, %r4;
	cvt.s64.s32 	%rd37, %r31;
	add.s64 	%rd38, %rd37, %rd5;
	shl.b64 	%rd39, %rd38, 1;
	add.s64 	%rd40, %rd2, %rd39;
	ld.global.nc.u16 	%rs5, [%rd40];
	add.s64 	%rd41, %rd6, %rd37;
	shl.b64 	%rd42, %rd41, 1;
	add.s64 	%rd43, %rd1, %rd42;
	st.global.u16 	[%rd43], %rs5;
	add.s32 	%r32, %r31, %r4;
	cvt.s64.s32 	%rd44, %r32;
	add.s64 	%rd45, %rd44, %rd5;
	shl.b64 	%rd46, %rd45, 1;
	add.s64 	%rd47, %rd2, %rd46;
	ld.global.nc.u16 	%rs6, [%rd47];
	add.s64 	%rd48, %rd6, %rd44;
	shl.b64 	%rd49, %rd48, 1;
	add.s64 	%rd50, %rd1, %rd49;
	st.global.u16 	[%rd50], %rs6;
	add.s32 	%r33, %r32, %r4;
	cvt.s64.s32 	%rd51, %r33;
	add.s64 	%rd52, %rd51, %rd5;
	shl.b64 	%rd53, %rd52, 1;
	add.s64 	%rd54, %rd2, %rd53;
	ld.global.nc.u16 	%rs7, [%rd54];
	add.s64 	%rd55, %rd6, %rd51;
	shl.b64 	%rd56, %rd55, 1;
	add.s64 	%rd57, %rd1, %rd56;
	st.global.u16 	[%rd57], %rs7;
	add.s32 	%r35, %r33, %r4;
	setp.lt.s32 	%p8, %r35, %r19;
	@%p8 bra 	$L__BB5_8;
$L__BB5_9:
	add.s32 	%r34, %r34, %r10;
	setp.lt.s32 	%p9, %r34, %r18;
	@%p9 bra 	$L__BB5_2;
$L__BB5_10:
	ret;

}
.entry _Z29_XMP_gpu_unpack_vector_kernelIiEvPT_PKS0_iil(
	.param .u64 .ptr .align 1 _Z29_XMP_gpu_unpack_vector_kernelIiEvPT_PKS0_iil_param_0,
	.param .u64 .ptr .align 1 _Z29_XMP_gpu_unpack_vector_kernelIiEvPT_PKS0_iil_param_1,
	.param .u32 _Z29_XMP_gpu_unpack_vector_kernelIiEvPT_PKS0_iil_param_2,
	.param .u32 _Z29_XMP_gpu_unpack_vector_kernelIiEvPT_PKS0_iil_param_3,
	.param .u64 _Z29_XMP_gpu_unpack_vector_kernelIiEvPT_PKS0_iil_param_4
)
{
	.reg .pred 	%p<10>;
	.reg .b32 	%r<44>;
	.reg .b64 	%rd<58>;

	ld.param.u64 	%rd8, [_Z29_XMP_gpu_unpack_vector_kernelIiEvPT_PKS0_iil_param_0];
	ld.param.u64 	%rd9, [_Z29_XMP_gpu_unpack_vector_kernelIiEvPT_PKS0_iil_param_1];
	ld.param.u32 	%r18, [_Z29_XMP_gpu_unpack_vector_kernelIiEvPT_PKS0_iil_param_2];
	ld.param.u32 	%r19, [_Z29_XMP_gpu_unpack_vector_kernelIiEvPT_PKS0_iil_param_3];
	ld.param.u64 	%rd7, [_Z29_XMP_gpu_unpack_vector_kernelIiEvPT_PKS0_iil_param_4];
	cvta.to.global.u64 	%rd1, %rd8;
	cvta.to.global.u64 	%rd2, %rd9;
	mov.u32 	%r20, %ctaid.y;
	mov.u32 	%r1, %ntid.y;
	mov.u32 	%r21, %tid.y;
	mad.lo.s32 	%r41, %r20, %r1, %r21;
	mov.u32 	%r22, %ctaid.x;
	mov.u32 	%r23, %ntid.x;
	mov.u32 	%r24, %tid.x;
	mad.lo.s32 	%r3, %r22, %r23, %r24;
	mov.u32 	%r25, %nctaid.x;
	mul.lo.s32 	%r4, %r25, %r23;
	setp.ge.s32 	%p1, %r41, %r18;
	@%p1 bra 	$L__BB6_10;
	add.s32 	%r5, %r3, %r4;
	max.s32 	%r26, %r19, %r5;
	setp.lt.s32 	%p2, %r5, %r19;
	selp.u32 	%r6, 1, 0, %p2;
	add.s32 	%r27, %r5, %r6;
	sub.s32 	%r7, %r26, %r27;
	cvt.s64.s32 	%rd3, %r5;
	add.s32 	%r8, %r5, %r4;
	cvt.s64.s32 	%rd4, %r8;
	add.s32 	%r9, %r8, %r4;
	mov.u32 	%r28, %nctaid.y;
	mul.lo.s32 	%r10, %r28, %r1;
	div.u32 	%r30, %r7, %r4;
	add.s32 	%r12, %r30, %r6;
$L__BB6_2:
	setp.ge.s32 	%p3, %r3, %r19;
	@%p3 bra 	$L__BB6_9;
	mul.lo.s32 	%r29, %r41, %r19;
	cvt.s64.s32 	%rd5, %r29;
	cvt.s64.s32 	%rd10, %r41;
	mul.lo.s64 	%rd6, %rd7, %rd10;
	and.b32  	%r13, %r12, 3;
	setp.eq.s32 	%p4, %r13, 3;
	mov.u32 	%r42, %r3;
	@%p4 bra 	$L__BB6_7;
	cvt.s64.s32 	%rd11, %r3;
	add.s64 	%rd12, %rd11, %rd5;
	shl.b64 	%rd13, %rd12, 2;
	add.s64 	%rd14, %rd2, %rd13;
	ld.global.nc.u32 	%r31, [%rd14];
	add.s64 	%rd15, %rd6, %rd11;
	shl.b64 	%rd16, %rd15, 2;
	add.s64 	%rd17, %rd1, %rd16;
	st.global.u32 	[%rd17], %r31;
	setp.eq.s32 	%p5, %r13, 0;
	mov.u32 	%r42, %r5;
	@%p5 bra 	$L__BB6_7;
	add.s64 	%rd18, %rd3, %rd5;
	shl.b64 	%rd19, %rd18, 2;
	add.s64 	%rd20, %rd2, %rd19;
	ld.global.nc.u32 	%r32, [%rd20];
	add.s64 	%rd21, %rd6, %rd3;
	shl.b64 	%rd22, %rd21, 2;
	add.s64 	%rd23, %rd1, %rd22;
	st.global.u32 	[%rd23], %r32;
	setp.eq.s32 	%p6, %r13, 1;
	mov.u32 	%r42, %r8;
	@%p6 bra 	$L__BB6_7;
	add.s64 	%rd24, %rd4, %rd5;
	shl.b64 	%rd25, %rd24, 2;
	add.s64 	%rd26, %rd2, %rd25;
	ld.global.nc.u32 	%r33, [%rd26];
	add.s64 	%rd27, %rd6, %rd4;
	shl.b64 	%rd28, %rd27, 2;
	add.s64 	%rd29, %rd1, %rd28;
	st.global.u32 	[%rd29], %r33;
	mov.u32 	%r42, %r9;
$L__BB6_7:
	setp.lt.u32 	%p7, %r12, 3;
	@%p7 bra 	$L__BB6_9;
$L__BB6_8:
	cvt.s64.s32 	%rd30, %r42;
	add.s64 	%rd31, %rd30, %rd5;
	shl.b64 	%rd32, %rd31, 2;
	add.s64 	%rd33, %rd2, %rd32;
	ld.global.nc.u32 	%r34, [%rd33];
	add.s64 	%rd34, %rd6, %rd30;
	shl.b64 	%rd35, %rd34, 2;
	add.s64 	%rd36, %rd1, %rd35;
	st.global.u32 	[%rd36], %r34;
	add.s32 	%r35, %r42, %r4;
	cvt.s64.s32 	%rd37, %r35;
	add.s64 	%rd38, %rd37, %rd5;
	shl.b64 	%rd39, %rd38, 2;
	add.s64 	%rd40, %rd2, %rd39;
	ld.global.nc.u32 	%r36, [%rd40];
	add.s64 	%rd41, %rd6, %rd37;
	shl.b64 	%rd42, %rd41, 2;
	add.s64 	%rd43, %rd1, %rd42;
	st.global.u32 	[%rd43], %r36;
	add.s32 	%r37, %r35, %r4;
	cvt.s64.s32 	%rd44, %r37;
	add.s64 	%rd45, %rd44, %rd5;
	shl.b64 	%rd46, %rd45, 2;
	add.s64 	%rd47, %rd2, %rd46;
	ld.global.nc.u32 	%r38, [%rd47];
	add.s64 	%rd48, %rd6, %rd44;
	shl.b64 	%rd49, %rd48, 2;
	add.s64 	%rd50, %rd1, %rd49;
	st.global.u32 	[%rd50], %r38;
	add.s32 	%r39, %r37, %r4;
	cvt.s64.s32 	%rd51, %r39;
	add.s64 	%rd52, %rd51, %rd5;
	shl.b64 	%rd53, %rd52, 2;
	add.s64 	%rd54, %rd2, %rd53;
	ld.global.nc.u32 	%r40, [%rd54];
	add.s64 	%rd55, %rd6, %rd51;
	shl.b64 	%rd56, %rd55, 2;
	add.s64 	%rd57, %rd1, %rd56;
	st.global.u32 	[%rd57], %r40;
	add.s32 	%r42, %r39, %r4;
	setp.lt.s32 	%p8, %r42, %r19;
	@%p8 bra 	$L__BB6_8;
$L__BB6_9:
	add.s32 	%r41, %r41, %r10;
	setp.lt.s32 	%p9, %r41, %r18;
	@%p9 bra 	$L__BB6_2;
$L__BB6_10:
	ret;

}
.entry _Z29_XMP_gpu_unpack_vector_kernelIxEvPT_PKS0_iil(
	.param .u64 .ptr .align 1 _Z29_XMP_gpu_unpack_vector_kernelIxEvPT_PKS0_iil_param_0,
	.param .u64 .ptr .align 1 _Z29_XMP_gpu_unpack_vector_kernelIxEvPT_PKS0_iil_param_1,
	.param .u32 _Z29_XMP_gpu_unpack_vector_kernelIxEvPT_PKS0_iil_param_2,
	.param .u32 _Z29_XMP_gpu_unpack_vector_kernelIxEvPT_PKS0_iil_param_3,
	.param .u64 _Z29_XMP_gpu_unpack_vector_kernelIxEvPT_PKS0_iil_param_4
)
{
	.reg .pred 	%p<10>;
	.reg .b32 	%r<37>;
	.reg .b64 	%rd<65>;

	ld.param.u64 	%rd7, [_Z29_XMP_gpu_unpack_vector_kernelIxEvPT_PKS0_iil_param_0];
	ld.param.u64 	%rd8, [_Z29_XMP_gpu_unpack_vector_kernelIxEvPT_PKS0_iil_param_1];
	ld.param.u32 	%r18, [_Z29_XMP_gpu_unpack_vector_kernelIxEvPT_PKS0_iil_param_2];
	ld.param.u32 	%r19, [_Z29_XMP_gpu_unpack_vector_kernelIxEvPT_PKS0_iil_param_3];
	ld.param.u64 	%rd6, [_Z29_XMP_gpu_unpack_vector_kernelIxEvPT_PKS0_iil_param_4];
	cvta.to.global.u64 	%rd1, %rd7;
	cvta.to.global.u64 	%rd2, %rd8;
	mov.u32 	%r20, %ctaid.y;
	mov.u32 	%r1, %ntid.y;
	mov.u32 	%r21, %tid.y;
	mad.lo.s32 	%r34, %r20, %r1, %r21;
	mov.u32 	%r22, %ctaid.x;
	mov.u32 	%r23, %ntid.x;
	mov.u32 	%r24, %tid.x;
	mad.lo.s32 	%r3, %r22, %r23, %r24;
	mov.u32 	%r25, %nctaid.x;
	mul.lo.s32 	%r4, %r25, %r23;
	setp.ge.s32 	%p1, %r34, %r18;
	@%p1 bra 	$L__BB7_10;
	add.s32 	%r5, %r3, %r4;
	max.s32 	%r26, %r19, %r5;
	setp.lt.s32 	%p2, %r5, %r19;
	selp.u32 	%r6, 1, 0, %p2;
	add.s32 	%r27, %r5, %r6;
	sub.s32 	%r7, %r26, %r27;
	add.s32 	%r8, %r5, %r4;
	cvt.s64.s32 	%rd3, %r8;
	add.s32 	%r9, %r8, %r4;
	mov.u32 	%r28, %nctaid.y;
	mul.lo.s32 	%r10, %r28, %r1;
	div.u32 	%r30, %r7, %r4;
	add.s32 	%r12, %r30, %r6;
$L__BB7_2:
	setp.ge.s32 	%p3, %r3, %r19;
	@%p3 bra 	$L__BB7_9;
	mul.lo.s32 	%r29, %r34, %r19;
	cvt.s64.s32 	%rd4, %r29;
	cvt.s64.s32 	%rd9, %r34;
	mul.lo.s64 	%rd5, %rd6, %rd9;
	and.b32  	%r13, %r12, 3;
	setp.eq.s32 	%p4, %r13, 3;
	mov.u32 	%r35, %r3;
	@%p4 bra 	$L__BB7_7;
	cvt.s64.s32 	%rd10, %r3;
	add.s64 	%rd11, %rd10, %rd4;
	shl.b64 	%rd12, %rd11, 3;
	add.s64 	%rd13, %rd2, %rd12;
	ld.global.nc.u64 	%rd14, [%rd13];
	add.s64 	%rd15, %rd5, %rd10;
	shl.b64 	%rd16, %rd15, 3;
	add.s64 	%rd17, %rd1, %rd16;
	st.global.u64 	[%rd17], %rd14;
	setp.eq.s32 	%p5, %r13, 0;
	mov.u32 	%r35, %r5;
	@%p5 bra 	$L__BB7_7;
	cvt.s64.s32 	%rd18, %r5;
	add.s64 	%rd19, %rd18, %rd4;
	shl.b64 	%rd20, %rd19, 3;
	add.s64 	%rd21, %rd2, %rd20;
	ld.global.nc.u64 	%rd22, [%rd21];
	add.s64 	%rd23, %rd5, %rd18;
	shl.b64 	%rd24, %rd23, 3;
	add.s64 	%rd25, %rd1, %rd24;
	st.global.u64 	[%rd25], %rd22;
	setp.eq.s32 	%p6, %r13, 1;
	mov.u32 	%r35, %r8;
	@%p6 bra 	$L__BB7_7;
	add.s64 	%rd26, %rd3, %rd4;
	shl.b64 	%rd27, %rd26, 3;
	add.s64 	%rd28, %rd2, %rd27;
	ld.global.nc.u64 	%rd29, [%rd28];
	add.s64 	%rd30, %rd5, %rd3;
	shl.b64 	%rd31, %rd30, 3;
	add.s64 	%rd32, %rd1, %rd31;
	st.global.u64 	[%rd32], %rd29;
	mov.u32 	%r35, %r9;
$L__BB7_7:
	setp.lt.u32 	%p7, %r12, 3;
	@%p7 bra 	$L__BB7_9;
$L__BB7_8:
	cvt.s64.s32 	%rd33, %r35;
	add.s64 	%rd34, %rd33, %rd4;
	shl.b64 	%rd35, %rd34, 3;
	add.s64 	%rd36, %rd2, %rd35;
	ld.global.nc.u64 	%rd37, [%rd36];
	add.s64 	%rd38, %rd5, %rd33;
	shl.b64 	%rd39, %rd38, 3;
	add.s64 	%rd40, %rd1, %rd39;
	st.global.u64 	[%rd40], %rd37;
	add.s32 	%r31, %r35, %r4;
	cvt.s64.s32 	%rd41, %r31;
	add.s64 	%rd42, %rd41, %rd4;
	shl.b64 	%rd43, %rd42, 3;
	add.s64 	%rd44, %rd2, %rd43;
	ld.global.nc.u64 	%rd45, [%rd44];
	add.s64 	%rd46, %rd5, %rd41;
	shl.b64 	%rd47, %rd46, 3;
	add.s64 	%rd48, %rd1, %rd47;
	st.global.u64 	[%rd48], %rd45;
	add.s32 	%r32, %r31, %r4;
	cvt.s64.s32 	%rd49, %r32;
	add.s64 	%rd50, %rd49, %rd4;
	shl.b64 	%rd51, %rd50, 3;
	add.s64 	%rd52, %rd2, %rd51;
	ld.global.nc.u64 	%rd53, [%rd52];
	add.s64 	%rd54, %rd5, %rd49;
	shl.b64 	%rd55, %rd54, 3;
	add.s64 	%rd56, %rd1, %rd55;
	st.global.u64 	[%rd56], %rd53;
	add.s32 	%r33, %r32, %r4;
	cvt.s64.s32 	%rd57, %r33;
	add.s64 	%rd58, %rd57, %rd4;
	shl.b64 	%rd59, %rd58, 3;
	add.s64 	%rd60, %rd2, %rd59;
	ld.global.nc.u64 	%rd61, [%rd60];
	add.s64 	%rd62, %rd5, %rd57;
	shl.b64 	%rd63, %rd62, 3;
	add.s64 	%rd64, %rd1, %rd63;
	st.global.u64 	[%rd64], %rd61;
	add.s32 	%r35, %r33, %r4;
	setp.lt.s32 	%p8, %r35, %r19;
	@%p8 bra 	$L__BB7_8;
$L__BB7_9:
	add.s32 	%r34, %r34, %r10;
	setp.lt.s32 	%p9, %r34, %r18;
	@%p9 bra 	$L__BB7_2;
$L__BB7_10:
	ret;

}


// ===== COMPILED SASS (sm_100) =====

	.target	sm_100

	.elftype	@"ET_EXEC"


//--------------------- .note.nv.tkinfo           --------------------------
	.section	.note.nv.tkinfo,"",@"SHT_NOTE"
	.sectionflags	@"SHF_NOTE_NV_TKINFO"
	.tkinfo
        /*0018*/ 	.word	0x00000002
        /*0030*/ 	.string	""
        /*0030*/ 	.string	"ptxas"
        /*0030*/ 	.string	"Cuda compilation tools, release 13.0, V13.0.88"
        /*0030*/ 	.string	"Build cuda_13.0.r13.0/compiler.36424714_0"
        /*0030*/ 	.string	"-arch sm_100 -m 64 "



//--------------------- .note.nv.cuinfo           --------------------------
	.section	.note.nv.cuinfo,"",@"SHT_NOTE"
	.sectionflags	@"SHF_NOTE_NV_CUINFO"
        /*0018*/ 	.short	0x0002
        /*001a*/ 	.short	0x0064
        /*001c*/ 	.short	0x0082
	.zero		2


//--------------------- .nv.info                  --------------------------
	.section	.nv.info,"",@"SHT_CUDA_INFO"
	.align	4


	//----- nvinfo : EIATTR_REGCOUNT
	.align		4
        /*0000*/ 	.byte	0x04, 0x2f
        /*0002*/ 	.short	(.L_1 - .L_0)
	.align		4
.L_0:
        /*0004*/ 	.word	index@(_Z27_XMP_gpu_pack_vector_kernelIcEvPT_PKS0_iil)
        /*0008*/ 	.word	0x00000020


	//----- nvinfo : EIATTR_FRAME_SIZE
	.align		4
.L_1:
        /*000c*/ 	.byte	0x04, 0x11
        /*000e*/ 	.short	(.L_3 - .L_2)
	.align		4
.L_2:
        /*0010*/ 	.word	index@(_Z27_XMP_gpu_pack_vector_kernelIcEvPT_PKS0_iil)
        /*0014*/ 	.word	0x00000000


	//----- nvinfo : EIATTR_REGCOUNT
	.align		4
.L_3:
        /*0018*/ 	.byte	0x04, 0x2f
        /*001a*/ 	.short	(.L_5 - .L_4)
	.align		4
.L_4:
        /*001c*/ 	.word	index@(_Z27_XMP_gpu_pack_vector_kernelIsEvPT_PKS0_iil)
        /*0020*/ 	.word	0x00000020


	//----- nvinfo : EIATTR_FRAME_SIZE
	.align		4
.L_5:
        /*0024*/ 	.byte	0x04, 0x11
        /*0026*/ 	.short	(.L_7 - .L_6)
	.align		4
.L_6:
        /*0028*/ 	.word	index@(_Z27_XMP_gpu_pack_vector_kernelIsEvPT_PKS0_iil)
        /*002c*/ 	.word	0x00000000


	//----- nvinfo : EIATTR_REGCOUNT
	.align		4
.L_7:
        /*0030*/ 	.byte	0x04, 0x2f
        /*0032*/ 	.short	(.L_9 - .L_8)
	.align		4
.L_8:
        /*0034*/ 	.word	index@(_Z27_XMP_gpu_pack_vector_kernelIiEvPT_PKS0_iil)
        /*0038*/ 	.word	0x00000020


	//----- nvinfo : EIATTR_FRAME_SIZE
	.align		4
.L_9:
        /*003c*/ 	.byte	0x04, 0x11
        /*003e*/ 	.short	(.L_11 - .L_10)
	.align		4
.L_10:
        /*0040*/ 	.word	index@(_Z27_XMP_gpu_pack_vector_kernelIiEvPT_PKS0_iil)
        /*0044*/ 	.word	0x00000000


	//----- nvinfo : EIATTR_REGCOUNT
	.align		4
.L_11:
        /*0048*/ 	.byte	0x04, 0x2f
        /*004a*/ 	.short	(.L_13 - .L_12)
	.align		4
.L_12:
        /*004c*/ 	.word	index@(_Z27_XMP_gpu_pack_vector_kernelIxEvPT_PKS0_iil)
        /*0050*/ 	.word	0x00000020


	//----- nvinfo : EIATTR_FRAME_SIZE
	.align		4
.L_13:
        /*0054*/ 	.byte	0x04, 0x11
        /*0056*/ 	.short	(.L_15 - .L_14)
	.align		4
.L_14:
        /*0058*/ 	.word	index@(_Z27_XMP_gpu_pack_vector_kernelIxEvPT_PKS0_iil)
        /*005c*/ 	.word	0x00000000


	//----- nvinfo : EIATTR_REGCOUNT
	.align		4
.L_15:
        /*0060*/ 	.byte	0x04, 0x2f
        /*0062*/ 	.short	(.L_17 - .L_16)
	.align		4
.L_16:
        /*0064*/ 	.word	index@(_Z29_XMP_gpu_unpack_vector_kernelIcEvPT_PKS0_iil)
        /*0068*/ 	.word	0x00000020


	//----- nvinfo : EIATTR_FRAME_SIZE
	.align		4
.L_17:
        /*006c*/ 	.byte	0x04, 0x11
        /*006e*/ 	.short	(.L_19 - .L_18)
	.align		4
.L_18:
        /*0070*/ 	.word	index@(_Z29_XMP_gpu_unpack_vector_kernelIcEvPT_PKS0_iil)
        /*0074*/ 	.word	0x00000000


	//----- nvinfo : EIATTR_REGCOUNT
	.align		4
.L_19:
        /*0078*/ 	.byte	0x04, 0x2f
        /*007a*/ 	.short	(.L_21 - .L_20)
	.align		4
.L_20:
        /*007c*/ 	.word	index@(_Z29_XMP_gpu_unpack_vector_kernelIsEvPT_PKS0_iil)
        /*0080*/ 	.word	0x00000020


	//----- nvinfo : EIATTR_FRAME_SIZE
	.align		4
.L_21:
        /*0084*/ 	.byte	0x04, 0x11
        /*0086*/ 	.short	(.L_23 - .L_22)
	.align		4
.L_22:
        /*0088*/ 	.word	index@(_Z29_XMP_gpu_unpack_vector_kernelIsEvPT_PKS0_iil)
        /*008c*/ 	.word	0x00000000


	//----- nvinfo : EIATTR_REGCOUNT
	.align		4
.L_23:
        /*0090*/ 	.byte	0x04, 0x2f
        /*0092*/ 	.short	(.L_25 - .L_24)
	.align		4
.L_24:
        /*0094*/ 	.word	index@(_Z29_XMP_gpu_unpack_vector_kernelIiEvPT_PKS0_iil)
        /*0098*/ 	.word	0x00000020


	//----- nvinfo : EIATTR_FRAME_SIZE
	.align		4
.L_25:
        /*009c*/ 	.byte	0x04, 0x11
        /*009e*/ 	.short	(.L_27 - .L_26)
	.align		4
.L_26:
        /*00a0*/ 	.word	index@(_Z29_XMP_gpu_unpack_vector_kernelIiEvPT_PKS0_iil)
        /*00a4*/ 	.word	0x00000000


	//----- nvinfo : EIATTR_REGCOUNT
	.align		4
.L_27:
        /*00a8*/ 	.byte	0x04, 0x2f
        /*00aa*/ 	.short	(.L_29 - .L_28)
	.align		4
.L_28:
        /*00ac*/ 	.word	index@(_Z29_XMP_gpu_unpack_vector_kernelIxEvPT_PKS0_iil)
        /*00b0*/ 	.word	0x00000020


	//----- nvinfo : EIATTR_FRAME_SIZE
	.align		4
.L_29:
        /*00b4*/ 	.byte	0x04, 0x11
        /*00b6*/ 	.short	(.L_31 - .L_30)
	.align		4
.L_30:
        /*00b8*/ 	.word	index@(_Z29_XMP_gpu_unpack_vector_kernelIxEvPT_PKS0_iil)
        /*00bc*/ 	.word	0x00000000


	//----- nvinfo : EIATTR_MIN_STACK_SIZE
	.align		4
.L_31:
        /*00c0*/ 	.byte	0x04, 0x12
        /*00c2*/ 	.short	(.L_33 - .L_32)
	.align		4
.L_32:
        /*00c4*/ 	.word	index@(_Z29_XMP_gpu_unpack_vector_kernelIxEvPT_PKS0_iil)
        /*00c8*/ 	.word	0x00000000


	//----- nvinfo : EIATTR_MIN_STACK_SIZE
	.align		4
.L_33:
        /*00cc*/ 	.byte	0x04, 0x12
        /*00ce*/ 	.short	(.L_35 - .L_34)
	.align		4
.L_34:
        /*00d0*/ 	.word	index@(_Z29_XMP_gpu_unpack_vector_kernelIiEvPT_PKS0_iil)
        /*00d4*/ 	.word	0x00000000


	//----- nvinfo : EIATTR_MIN_STACK_SIZE
	.align		4
.L_35:
        /*00d8*/ 	.byte	0x04, 0x12
        /*00da*/ 	.short	(.L_37 - .L_36)
	.align		4
.L_36:
        /*00dc*/ 	.word	index@(_Z29_XMP_gpu_unpack_vector_kernelIsEvPT_PKS0_iil)
        /*00e0*/ 	.word	0x00000000


	//----- nvinfo : EIATTR_MIN_STACK_SIZE
	.align		4
.L_37:
        /*00e4*/ 	.byte	0x04, 0x12
        /*00e6*/ 	.short	(.L_39 - .L_38)
	.align		4
.L_38:
        /*00e8*/ 	.word	index@(_Z29_XMP_gpu_unpack_vector_kernelIcEvPT_PKS0_iil)
        /*00ec*/ 	.word	0x00000000


	//----- nvinfo : EIATTR_MIN_STACK_SIZE
	.align		4
.L_39:
        /*00f0*/ 	.byte	0x04, 0x12
        /*00f2*/ 	.short	(.L_41 - .L_40)
	.align		4
.L_40:
        /*00f4*/ 	.word	index@(_Z27_XMP_gpu_pack_vector_kernelIxEvPT_PKS0_iil)
        /*00f8*/ 	.word	0x00000000


	//----- nvinfo : EIATTR_MIN_STACK_SIZE
	.align		4
.L_41:
        /*00fc*/ 	.byte	0x04, 0x12
        /*00fe*/ 	.short	(.L_43 - .L_42)
	.align		4
.L_42:
        /*0100*/ 	.word	index@(_Z27_XMP_gpu_pack_vector_kernelIiEvPT_PKS0_iil)
        /*0104*/ 	.word	0x00000000


	//----- nvinfo : EIATTR_MIN_STACK_SIZE
	.align		4
.L_43:
        /*0108*/ 	.byte	0x04, 0x12
        /*010a*/ 	.short	(.L_45 - .L_44)
	.align		4
.L_44:
        /*010c*/ 	.word	index@(_Z27_XMP_gpu_pack_vector_kernelIsEvPT_PKS0_iil)
        /*0110*/ 	.word	0x00000000


	//----- nvinfo : EIATTR_MIN_STACK_SIZE
	.align		4
.L_45:
        /*0114*/ 	.byte	0x04, 0x12
        /*0116*/ 	.short	(.L_47 - .L_46)
	.align		4
.L_46:
        /*0118*/ 	.word	index@(_Z27_XMP_gpu_pack_vector_kernelIcEvPT_PKS0_iil)
        /*011c*/ 	.word	0x00000000
.L_47:


//--------------------- .nv.compat                --------------------------
	.section	.nv.compat,"",@"SHT_CUDA_COMPAT_INFO"
	.align	4
        /*0000*/ 	.byte	0x02, 0x09, 0x00, 0x00, 0x02, 0x02, 0x01, 0x00, 0x02, 0x05, 0x05, 0x00, 0x03, 0x07, 0x01, 0x01
        /*0010*/ 	.byte	0x02, 0x03, 0x00, 0x00, 0x02, 0x06, 0x01, 0x00, 0x04, 0x0b, 0x08, 0x00, 0x09, 0x00, 0x00, 0x00
        /*0020*/ 	.byte	0x00, 0x00, 0x00, 0x00


//--------------------- .nv.info._Z29_XMP_gpu_unpack_vector_kernelIxEvPT_PKS0_iil --------------------------
	.section	.nv.info._Z29_XMP_gpu_unpack_vector_kernelIxEvPT_PKS0_iil,"",@"SHT_CUDA_INFO"
	.sectionflags	@""
	.align	4


	//----- nvinfo : EIATTR_CUDA_API_VERSION
	.align		4
        /*0000*/ 	.byte	0x04, 0x37
        /*0002*/ 	.short	(.L_49 - .L_48)
.L_48:
        /*0004*/ 	.word	0x00000082


	//----- nvinfo : EIATTR_KPARAM_INFO
	.align		4
.L_49:
        /*0008*/ 	.byte	0x04, 0x17
        /*000a*/ 	.short	(.L_51 - .L_50)
.L_50:
        /*000c*/ 	.word	0x00000000
        /*0010*/ 	.short	0x0004
        /*0012*/ 	.short	0x0018
        /*0014*/ 	.byte	0x00, 0xf0, 0x21, 0x00


	//----- nvinfo : EIATTR_KPARAM_INFO
	.align		4
.L_51:
        /*0018*/ 	.byte	0x04, 0x17
        /*001a*/ 	.short	(.L_53 - .L_52)
.L_52:
        /*001c*/ 	.word	0x00000000
        /*0020*/ 	.short	0x0003
        /*0022*/ 	.short	0x0014
        /*0024*/ 	.byte	0x00, 0xf0, 0x11, 0x00


	//----- nvinfo : EIATTR_KPARAM_INFO
	.align		4
.L_53:
        /*0028*/ 	.byte	0x04, 0x17
        /*002a*/ 	.short	(.L_55 - .L_54)
.L_54:
        /*002c*/ 	.word	0x00000000
        /*0030*/ 	.short	0x0002
        /*0032*/ 	.short	0x0010
        /*0034*/ 	.byte	0x00, 0xf0, 0x11, 0x00


	//----- nvinfo : EIATTR_KPARAM_INFO
	.align		4
.L_55:
        /*0038*/ 	.byte	0x04, 0x17
        /*003a*/ 	.short	(.L_57 - .L_56)
.L_56:
        /*003c*/ 	.word	0x00000000
        /*0040*/ 	.short	0x0001
        /*0042*/ 	.short	0x0008
        /*0044*/ 	.byte	0x00, 0xf5, 0x21, 0x00


	//----- nvinfo : EIATTR_KPARAM_INFO
	.align		4
.L_57:
        /*0048*/ 	.byte	0x04, 0x17
        /*004a*/ 	.short	(.L_59 - .L_58)
.L_58:
        /*004c*/ 	.word	0x00000000
        /*0050*/ 	.short	0x0000
        /*0052*/ 	.short	0x0000
        /*0054*/ 	.byte	0x00, 0xf5, 0x21, 0x00


	//----- nvinfo : EIATTR_SPARSE_MMA_MASK
	.align		4
.L_59:
        /*0058*/ 	.byte	0x03, 0x50
        /*005a*/ 	.short	0x0000


	//----- nvinfo : EIATTR_MAXREG_COUNT
	.align		4
        /*005c*/ 	.byte	0x03, 0x1b
        /*005e*/ 	.short	0x00ff


	//----- nvinfo : EIATTR_MERCURY_ISA_VERSION
	.align		4
        /*0060*/ 	.byte	0x03, 0x5f
        /*0062*/ 	.short	0x0101


	//----- nvinfo : EIATTR_VRC_CTA_INIT_COUNT
	.align		4
        /*0064*/ 	.byte	0x02, 0x4a
	.zero		1
	.zero		1


	//----- nvinfo : EIATTR_EXIT_INSTR_OFFSETS
	.align		4
        /*0068*/ 	.byte	0x04, 0x1c
        /*006a*/ 	.short	(.L_61 - .L_60)


	//   ....[0]....
.L_60:
        /*006c*/ 	.word	0x000000d0


	//   ....[1]....
        /*0070*/ 	.word	0x00000a40


	//----- nvinfo : EIATTR_CRS_STACK_SIZE
	.align		4
.L_61:
        /*0074*/ 	.byte	0x04, 0x1e
        /*0076*/ 	.short	(.L_63 - .L_62)
.L_62:
        /*0078*/ 	.word	0x00000000


	//----- nvinfo : EIATTR_CBANK_PARAM_SIZE
	.align		4
.L_63:
        /*007c*/ 	.byte	0x03, 0x19
        /*007e*/ 	.short	0x0020


	//----- nvinfo : EIATTR_PARAM_CBANK
	.align		4
        /*0080*/ 	.byte	0x04, 0x0a
        /*0082*/ 	.short	(.L_65 - .L_64)
	.align		4
.L_64:
        /*0084*/ 	.word	index@(.nv.constant0._Z29_XMP_gpu_unpack_vector_kernelIxEvPT_PKS0_iil)
        /*0088*/ 	.short	0x0380
        /*008a*/ 	.short	0x0020


	//----- nvinfo : EIATTR_SW_WAR
	.align		4
.L_65:
        /*008c*/ 	.byte	0x04, 0x36
        /*008e*/ 	.short	(.L_67 - .L_66)
.L_66:
        /*0090*/ 	.word	0x00000008
.L_67:


//--------------------- .nv.info._Z29_XMP_gpu_unpack_vector_kernelIiEvPT_PKS0_iil --------------------------
	.section	.nv.info._Z29_XMP_gpu_unpack_vector_kernelIiEvPT_PKS0_iil,"",@"SHT_CUDA_INFO"
	.sectionflags	@""
	.align	4


	//----- nvinfo : EIATTR_CUDA_API_VERSION
	.align		4
        /*0000*/ 	.byte	0x04, 0x37
        /*0002*/ 	.short	(.L_69 - .L_68)
.L_68:
        /*0004*/ 	.word	0x00000082


	//----- nvinfo : EIATTR_KPARAM_INFO
	.align		4
.L_69:
        /*0008*/ 	.byte	0x04, 0x17
        /*000a*/ 	.short	(.L_71 - .L_70)
.L_70:
        /*000c*/ 	.word	0x00000000
        /*0010*/ 	.short	0x0004
        /*0012*/ 	.short	0x0018
        /*0014*/ 	.byte	0x00, 0xf0, 0x21, 0x00


	//----- nvinfo : EIATTR_KPARAM_INFO
	.align		4
.L_71:
        /*0018*/ 	.byte	0x04, 0x17
        /*001a*/ 	.short	(.L_73 - .L_72)
.L_72:
        /*001c*/ 	.word	0x00000000
        /*0020*/ 	.short	0x0003
        /*0022*/ 	.short	0x0014
        /*0024*/ 	.byte	0x00, 0xf0, 0x11, 0x00


	//----- nvinfo : EIATTR_KPARAM_INFO
	.align		4
.L_73:
        /*0028*/ 	.byte	0x04, 0x17
        /*002a*/ 	.short	(.L_75 - .L_74)
.L_74:
        /*002c*/ 	.word	0x00000000
        /*0030*/ 	.short	0x0002
        /*0032*/ 	.short	0x0010
        /*0034*/ 	.byte	0x00, 0xf0, 0x11, 0x00


	//----- nvinfo : EIATTR_KPARAM_INFO
	.align		4
.L_75:
        /*0038*/ 	.byte	0x04, 0x17
        /*003a*/ 	.short	(.L_77 - .L_76)
.L_76:
        /*003c*/ 	.word	0x00000000
        /*0040*/ 	.short	0x0001
        /*0042*/ 	.short	0x0008
        /*0044*/ 	.byte	0x00, 0xf5, 0x21, 0x00


	//----- nvinfo : EIATTR_KPARAM_INFO
	.align		4
.L_77:
        /*0048*/ 	.byte	0x04, 0x17
        /*004a*/ 	.short	(.L_79 - .L_78)
.L_78:
        /*004c*/ 	.word	0x00000000
        /*0050*/ 	.short	0x0000
        /*0052*/ 	.short	0x0000
        /*0054*/ 	.byte	0x00, 0xf5, 0x21, 0x00


	//----- nvinfo : EIATTR_SPARSE_MMA_MASK
	.align		4
.L_79:
        /*0058*/ 	.byte	0x03, 0x50
        /*005a*/ 	.short	0x0000


	//----- nvinfo : EIATTR_MAXREG_COUNT
	.align		4
        /*005c*/ 	.byte	0x03, 0x1b
        /*005e*/ 	.short	0x00ff


	//----- nvinfo : EIATTR_MERCURY_ISA_VERSION
	.align		4
        /*0060*/ 	.byte	0x03, 0x5f
        /*0062*/ 	.short	0x0101


	//----- nvinfo : EIATTR_VRC_CTA_INIT_COUNT
	.align		4
        /*0064*/ 	.byte	0x02, 0x4a
	.zero		1
	.zero		1


	//----- nvinfo : EIATTR_EXIT_INSTR_OFFSETS
	.align		4
        /*0068*/ 	.byte	0x04, 0x1c
        /*006a*/ 	.short	(.L_81 - .L_80)


	//   ....[0]....
.L_80:
        /*006c*/ 	.word	0x000000d0


	//   ....[1]....
        /*0070*/ 	.word	0x00000a40


	//----- nvinfo : EIATTR_CRS_STACK_SIZE
	.align		4
.L_81:
        /*0074*/ 	.byte	0x04, 0x1e
        /*0076*/ 	.short	(.L_83 - .L_82)
.L_82:
        /*0078*/ 	.word	0x00000000


	//----- nvinfo : EIATTR_CBANK_PARAM_SIZE
	.align		4
.L_83:
        /*007c*/ 	.byte	0x03, 0x19
        /*007e*/ 	.short	0x0020


	//----- nvinfo : EIATTR_PARAM_CBANK
	.align		4
        /*0080*/ 	.byte	0x04, 0x0a
        /*0082*/ 	.short	(.L_85 - .L_84)
	.align		4
.L_84:
        /*0084*/ 	.word	index@(.nv.constant0._Z29_XMP_gpu_unpack_vector_kernelIiEvPT_PKS0_iil)
        /*0088*/ 	.short	0x0380
        /*008a*/ 	.short	0x0020


	//----- nvinfo : EIATTR_SW_WAR
	.align		4
.L_85:
        /*008c*/ 	.byte	0x04, 0x36
        /*008e*/ 	.short	(.L_87 - .L_86)
.L_86:
        /*0090*/ 	.word	0x00000008
.L_87:


//--------------------- .nv.info._Z29_XMP_gpu_unpack_vector_kernelIsEvPT_PKS0_iil --------------------------
	.section	.nv.info._Z29_XMP_gpu_unpack_vector_kernelIsEvPT_PKS0_iil,"",@"SHT_CUDA_INFO"
	.sectionflags	@""
	.align	4


	//----- nvinfo : EIATTR_CUDA_API_VERSION
	.align		4
        /*0000*/ 	.byte	0x04, 0x37
        /*0002*/ 	.short	(.L_89 - .L_88)
.L_88:
        /*0004*/ 	.word	0x00000082


	//----- nvinfo : EIATTR_KPARAM_INFO
	.align		4
.L_89:
        /*0008*/ 	.byte	0x04, 0x17
        /*000a*/ 	.short	(.L_91 - .L_90)
.L_90:
        /*000c*/ 	.word	0x00000000
        /*0010*/ 	.short	0x0004
        /*0012*/ 	.short	0x0018
        /*0014*/ 	.byte	0x00, 0xf0, 0x21, 0x00


	//----- nvinfo : EIATTR_KPARAM_INFO
	.align		4
.L_91:
        /*0018*/ 	.byte	0x04, 0x17
        /*001a*/ 	.short	(.L_93 - .L_92)
.L_92:
        /*001c*/ 	.word	0x00000000
        /*0020*/ 	.short	0x0003
        /*0022*/ 	.short	0x0014
        /*0024*/ 	.byte	0x00, 0xf0, 0x11, 0x00


	//----- nvinfo : EIATTR_KPARAM_INFO
	.align		4
.L_93:
        /*0028*/ 	.byte	0x04, 0x17
        /*002a*/ 	.short	(.L_95 - .L_94)
.L_94:
        /*002c*/ 	.word	0x00000000
        /*0030*/ 	.short	0x0002
        /*0032*/ 	.short	0x0010
        /*0034*/ 	.byte	0x00, 0xf0, 0x11, 0x00


	//----- nvinfo : EIATTR_KPARAM_INFO
	.align		4
.L_95:
        /*0038*/ 	.byte	0x04, 0x17
        /*003a*/ 	.short	(.L_97 - .L_96)
.L_96:
        /*003c*/ 	.word	0x00000000
        /*0040*/ 	.short	0x0001
        /*0042*/ 	.short	0x0008
        /*0044*/ 	.byte	0x00, 0xf5, 0x21, 0x00


	//----- nvinfo : EIATTR_KPARAM_INFO
	.align		4
.L_97:
        /*0048*/ 	.byte	0x04, 0x17
        /*004a*/ 	.short	(.L_99 - .L_98)
.L_98:
        /*004c*/ 	.word	0x00000000
        /*0050*/ 	.short	0x0000
        /*0052*/ 	.short	0x0000
        /*0054*/ 	.byte	0x00, 0xf5, 0x21, 0x00


	//----- nvinfo : EIATTR_SPARSE_MMA_MASK
	.align		4
.L_99:
        /*0058*/ 	.byte	0x03, 0x50
        /*005a*/ 	.short	0x0000


	//----- nvinfo : EIATTR_MAXREG_COUNT
	.align		4
        /*005c*/ 	.byte	0x03, 0x1b
        /*005e*/ 	.short	0x00ff


	//----- nvinfo : EIATTR_MERCURY_ISA_VERSION
	.align		4
        /*0060*/ 	.byte	0x03, 0x5f
        /*0062*/ 	.short	0x0101


	//----- nvinfo : EIATTR_VRC_CTA_INIT_COUNT
	.align		4
        /*0064*/ 	.byte	0x02, 0x4a
	.zero		1
	.zero		1


	//----- nvinfo : EIATTR_EXIT_INSTR_OFFSETS
	.align		4
        /*0068*/ 	.byte	0x04, 0x1c
        /*006a*/ 	.short	(.L_101 - .L_100)


	//   ....[0]....
.L_100:
        /*006c*/ 	.word	0x000000d0


	//   ....[1]....
        /*0070*/ 	.word	0x00000a40


	//----- nvinfo : EIATTR_CRS_STACK_SIZE
	.align		4
.L_101:
        /*0074*/ 	.byte	0x04, 0x1e
        /*0076*/ 	.short	(.L_103 - .L_102)
.L_102:
        /*0078*/ 	.word	0x00000000


	//----- nvinfo : EIATTR_CBANK_PARAM_SIZE
	.align		4
.L_103:
        /*007c*/ 	.byte	0x03, 0x19
        /*007e*/ 	.short	0x0020


	//----- nvinfo : EIATTR_PARAM_CBANK
	.align		4
        /*0080*/ 	.byte	0x04, 0x0a
        /*0082*/ 	.short	(.L_105 - .L_104)
	.align		4
.L_104:
        /*0084*/ 	.word	index@(.nv.constant0._Z29_XMP_gpu_unpack_vector_kernelIsEvPT_PKS0_iil)
        /*0088*/ 	.short	0x0380
        /*008a*/ 	.short	0x0020


	//----- nvinfo : EIATTR_SW_WAR
	.align		4
.L_105:
        /*008c*/ 	.byte	0x04, 0x36
        /*008e*/ 	.short	(.L_107 - .L_106)
.L_106:
        /*0090*/ 	.word	0x00000008
.L_107:


//--------------------- .nv.info._Z29_XMP_gpu_unpack_vector_kernelIcEvPT_PKS0_iil --------------------------
	.section	.nv.info._Z29_XMP_gpu_unpack_vector_kernelIcEvPT_PKS0_iil,"",@"SHT_CUDA_INFO"
	.sectionflags	@""
	.align	4


	//----- nvinfo : EIATTR_CUDA_API_VERSION
	.align		4
        /*0000*/ 	.byte	0x04, 0x37
        /*0002*/ 	.short	(.L_109 - .L_108)
.L_108:
        /*0004*/ 	.word	0x00000082


	//----- nvinfo : EIATTR_KPARAM_INFO
	.align		4
.L_109:
        /*0008*/ 	.byte	0x04, 0x17
        /*000a*/ 	.short	(.L_111 - .L_110)
.L_110:
        /*000c*/ 	.word	0x00000000
        /*0010*/ 	.short	0x0004
        /*0012*/ 	.short	0x0018
        /*0014*/ 	.byte	0x00, 0xf0, 0x21, 0x00


	//----- nvinfo : EIATTR_KPARAM_INFO
	.align		4
.L_111:
        /*0018*/ 	.byte	0x04, 0x17
        /*001a*/ 	.short	(.L_113 - .L_112)
.L_112:
        /*001c*/ 	.word	0x00000000
        /*0020*/ 	.short	0x0003
        /*0022*/ 	.short	0x0014
        /*0024*/ 	.byte	0x00, 0xf0, 0x11, 0x00


	//----- nvinfo : EIATTR_KPARAM_INFO
	.align		4
.L_113:
        /*0028*/ 	.byte	0x04, 0x17
        /*002a*/ 	.short	(.L_115 - .L_114)
.L_114:
        /*002c*/ 	.word	0x00000000
        /*0030*/ 	.short	0x0002
        /*0032*/ 	.short	0x0010
        /*0034*/ 	.byte	0x00, 0xf0, 0x11, 0x00


	//----- nvinfo : EIATTR_KPARAM_INFO
	.align		4
.L_115:
        /*0038*/ 	.byte	0x04, 0x17
        /*003a*/ 	.short	(.L_117 - .L_116)
.L_116:
        /*003c*/ 	.word	0x00000000
        /*0040*/ 	.short	0x0001
        /*0042*/ 	.short	0x0008
        /*0044*/ 	.byte	0x00, 0xf5, 0x21, 0x00


	//----- nvinfo : EIATTR_KPARAM_INFO
	.align		4
.L_117:
        /*0048*/ 	.byte	0x04, 0x17
        /*004a*/ 	.short	(.L_119 - .L_118)
.L_118:
        /*004c*/ 	.word	0x00000000
        /*0050*/ 	.short	0x0000
        /*0052*/ 	.short	0x0000
        /*0054*/ 	.byte	0x00, 0xf5, 0x21, 0x00


	//----- nvinfo : EIATTR_SPARSE_MMA_MASK
	.align		4
.L_119:
        /*0058*/ 	.byte	0x03, 0x50
        /*005a*/ 	.short	0x0000


	//----- nvinfo : EIATTR_MAXREG_COUNT
	.align		4
        /*005c*/ 	.byte	0x03, 0x1b
        /*005e*/ 	.short	0x00ff


	//----- nvinfo : EIATTR_MERCURY_ISA_VERSION
	.align		4
        /*0060*/ 	.byte	0x03, 0x5f
        /*0062*/ 	.short	0x0101


	//----- nvinfo : EIATTR_VRC_CTA_INIT_COUNT
	.align		4
        /*0064*/ 	.byte	0x02, 0x4a
	.zero		1
	.zero		1


	//----- nvinfo : EIATTR_EXIT_INSTR_OFFSETS
	.align		4
        /*0068*/ 	.byte	0x04, 0x1c
        /*006a*/ 	.short	(.L_121 - .L_120)


	//   ....[0]....
.L_120:
        /*006c*/ 	.word	0x000000d0


	//   ....[1]....
        /*0070*/ 	.word	0x000008f0


	//----- nvinfo : EIATTR_CRS_STACK_SIZE
	.align		4
.L_121:
        /*0074*/ 	.byte	0x04, 0x1e
        /*0076*/ 	.short	(.L_123 - .L_122)
.L_122:
        /*0078*/ 	.word	0x00000000


	//----- nvinfo : EIATTR_CBANK_PARAM_SIZE
	.align		4
.L_123:
        /*007c*/ 	.byte	0x03, 0x19
        /*007e*/ 	.short	0x0020


	//----- nvinfo : EIATTR_PARAM_CBANK
	.align		4
        /*0080*/ 	.byte	0x04, 0x0a
        /*0082*/ 	.short	(.L_125 - .L_124)
	.align		4
.L_124:
        /*0084*/ 	.word	index@(.nv.constant0._Z29_XMP_gpu_unpack_vector_kernelIcEvPT_PKS0_iil)
        /*0088*/ 	.short	0x0380
        /*008a*/ 	.short	0x0020


	//----- nvinfo : EIATTR_SW_WAR
	.align		4
.L_125:
        /*008c*/ 	.byte	0x04, 0x36
        /*008e*/ 	.short	(.L_127 - .L_126)
.L_126:
        /*0090*/ 	.word	0x00000008
.L_127:


//--------------------- .nv.info._Z27_XMP_gpu_pack_vector_kernelIxEvPT_PKS0_iil --------------------------
	.section	.nv.info._Z27_XMP_gpu_pack_vector_kernelIxEvPT_PKS0_iil,"",@"SHT_CUDA_INFO"
	.sectionflags	@""
	.align	4


	//----- nvinfo : EIATTR_CUDA_API_VERSION
	.align		4
        /*0000*/ 	.byte	0x04, 0x37
        /*0002*/ 	.short	(.L_129 - .L_128)
.L_128:
        /*0004*/ 	.word	0x00000082


	//----- nvinfo : EIATTR_KPARAM_INFO
	.align		4
.L_129:
        /*0008*/ 	.byte	0x04, 0x17
        /*000a*/ 	.short	(.L_131 - .L_130)
.L_130:
        /*000c*/ 	.word	0x00000000
        /*0010*/ 	.short	0x0004
        /*0012*/ 	.short	0x0018
        /*0014*/ 	.byte	0x00, 0xf0, 0x21, 0x00


	//----- nvinfo : EIATTR_KPARAM_INFO
	.align		4
.L_131:
        /*0018*/ 	.byte	0x04, 0x17
        /*001a*/ 	.short	(.L_133 - .L_132)
.L_132:
        /*001c*/ 	.word	0x00000000
        /*0020*/ 	.short	0x0003
        /*0022*/ 	.short	0x0014
        /*0024*/ 	.byte	0x00, 0xf0, 0x11, 0x00


	//----- nvinfo : EIATTR_KPARAM_INFO
	.align		4
.L_133:
        /*0028*/ 	.byte	0x04, 0x17
        /*002a*/ 	.short	(.L_135 - .L_134)
.L_134:
        /*002c*/ 	.word	0x00000000
        /*0030*/ 	.short	0x0002
        /*0032*/ 	.short	0x0010
        /*0034*/ 	.byte	0x00, 0xf0, 0x11, 0x00


	//----- nvinfo : EIATTR_KPARAM_INFO
	.align		4
.L_135:
        /*0038*/ 	.byte	0x04, 0x17
        /*003a*/ 	.short	(.L_137 - .L_136)
.L_136:
        /*003c*/ 	.word	0x00000000
        /*0040*/ 	.short	0x0001
        /*0042*/ 	.short	0x0008
        /*0044*/ 	.byte	0x00, 0xf5, 0x21, 0x00


	//----- nvinfo : EIATTR_KPARAM_INFO
	.align		4
.L_137:
        /*0048*/ 	.byte	0x04, 0x17
        /*004a*/ 	.short	(.L_139 - .L_138)
.L_138:
        /*004c*/ 	.word	0x00000000
        /*0050*/ 	.short	0x0000
        /*0052*/ 	.short	0x0000
        /*0054*/ 	.byte	0x00, 0xf5, 0x21, 0x00


	//----- nvinfo : EIATTR_SPARSE_MMA_MASK
	.align		4
.L_139:
        /*0058*/ 	.byte	0x03, 0x50
        /*005a*/ 	.short	0x0000


	//----- nvinfo : EIATTR_MAXREG_COUNT
	.align		4
        /*005c*/ 	.byte	0x03, 0x1b
        /*005e*/ 	.short	0x00ff


	//----- nvinfo : EIATTR_MERCURY_ISA_VERSION
	.align		4
        /*0060*/ 	.byte	0x03, 0x5f
        /*0062*/ 	.short	0x0101


	//----- nvinfo : EIATTR_VRC_CTA_INIT_COUNT
	.align		4
        /*0064*/ 	.byte	0x02, 0x4a
	.zero		1
	.zero		1


	//----- nvinfo : EIATTR_EXIT_INSTR_OFFSETS
	.align		4
        /*0068*/ 	.byte	0x04, 0x1c
        /*006a*/ 	.short	(.L_141 - .L_140)


	//   ....[0]....
.L_140:
        /*006c*/ 	.word	0x000000d0


	//   ....[1]....
        /*0070*/ 	.word	0x00000a40


	//----- nvinfo : EIATTR_CRS_STACK_SIZE
	.align		4
.L_141:
        /*0074*/ 	.byte	0x04, 0x1e
        /*0076*/ 	.short	(.L_143 - .L_142)
.L_142:
        /*0078*/ 	.word	0x00000000


	//----- nvinfo : EIATTR_CBANK_PARAM_SIZE
	.align		4
.L_143:
        /*007c*/ 	.byte	0x03, 0x19
        /*007e*/ 	.short	0x0020


	//----- nvinfo : EIATTR_PARAM_CBANK
	.align		4
        /*0080*/ 	.byte	0x04, 0x0a
        /*0082*/ 	.short	(.L_145 - .L_144)
	.align		4
.L_144:
        /*0084*/ 	.word	index@(.nv.constant0._Z27_XMP_gpu_pack_vector_kernelIxEvPT_PKS0_iil)
        /*0088*/ 	.short	0x0380
        /*008a*/ 	.short	0x0020


	//----- nvinfo : EIATTR_SW_WAR
	.align		4
.L_145:
        /*008c*/ 	.byte	0x04, 0x36
        /*008e*/ 	.short	(.L_147 - .L_146)
.L_146:
        /*0090*/ 	.word	0x00000008
.L_147:


//--------------------- .nv.info._Z27_XMP_gpu_pack_vector_kernelIiEvPT_PKS0_iil --------------------------
	.section	.nv.info._Z27_XMP_gpu_pack_vector_kernelIiEvPT_PKS0_iil,"",@"SHT_CUDA_INFO"
	.sectionflags	@""
	.align	4


	//----- nvinfo : EIATTR_CUDA_API_VERSION
	.align		4
        /*0000*/ 	.byte	0x04, 0x37
        /*0002*/ 	.short	(.L_149 - .L_148)
.L_148:
        /*0004*/ 	.word	0x00000082


	//----- nvinfo : EIATTR_KPARAM_INFO
	.align		4
.L_149:
        /*0008*/ 	.byte	0x04, 0x17
        /*000a*/ 	.short	(.L_151 - .L_150)
.L_150:
        /*000c*/ 	.word	0x00000000
        /*0010*/ 	.short	0x0004
        /*0012*/ 	.short	0x0018
        /*0014*/ 	.byte	0x00, 0xf0, 0x21, 0x00


	//----- nvinfo : EIATTR_KPARAM_INFO
	.align		4
.L_151:
        /*0018*/ 	.byte	0x04, 0x17
        /*001a*/ 	.short	(.L_153 - .L_152)
.L_152:
        /*001c*/ 	.word	0x00000000
        /*0020*/ 	.short	0x0003
        /*0022*/ 	.short	0x0014
        /*0024*/ 	.byte	0x00, 0xf0, 0x11, 0x00


	//----- nvinfo : EIATTR_KPARAM_INFO
	.align		4
.L_153:
        /*0028*/ 	.byte	0x04, 0x17
        /*002a*/ 	.short	(.L_155 - .L_154)
.L_154:
        /*002c*/ 	.word	0x00000000
        /*0030*/ 	.short	0x0002
        /*0032*/ 	.short	0x0010
        /*0034*/ 	.byte	0x00, 0xf0, 0x11, 0x00


	//----- nvinfo : EIATTR_KPARAM_INFO
	.align		4
.L_155:
        /*0038*/ 	.byte	0x04, 0x17
        /*003a*/ 	.short	(.L_157 - .L_156)
.L_156:
        /*003c*/ 	.word	0x00000000
        /*0040*/ 	.short	0x0001
        /*0042*/ 	.short	0x0008
        /*0044*/ 	.byte	0x00, 0xf5, 0x21, 0x00


	//----- nvinfo : EIATTR_KPARAM_INFO
	.align		4
.L_157:
        /*0048*/ 	.byte	0x04, 0x17
        /*004a*/ 	.short	(.L_159 - .L_158)
.L_158:
        /*004c*/ 	.word	0x00000000
        /*0050*/ 	.short	0x0000
        /*0052*/ 	.short	0x0000
        /*0054*/ 	.byte	0x00, 0xf5, 0x21, 0x00


	//----- nvinfo : EIATTR_SPARSE_MMA_MASK
	.align		4
.L_159:
        /*0058*/ 	.byte	0x03, 0x50
        /*005a*/ 	.short	0x0000


	//----- nvinfo : EIATTR_MAXREG_COUNT
	.align		4
        /*005c*/ 	.byte	0x03, 0x1b
        /*005e*/ 	.short	0x00ff


	//----- nvinfo : EIATTR_MERCURY_ISA_VERSION
	.align		4
        /*0060*/ 	.byte	0x03, 0x5f
        /*0062*/ 	.short	0x0101


	//----- nvinfo : EIATTR_VRC_CTA_INIT_COUNT
	.align		4
        /*0064*/ 	.byte	0x02, 0x4a
	.zero		1
	.zero		1


	//----- nvinfo : EIATTR_EXIT_INSTR_OFFSETS
	.align		4
        /*0068*/ 	.byte	0x04, 0x1c
        /*006a*/ 	.short	(.L_161 - .L_160)


	//   ....[0]....
.L_160:
        /*006c*/ 	.word	0x000000d0


	//   ....[1]....
        /*0070*/ 	.word	0x00000a40


	//----- nvinfo : EIATTR_CRS_STACK_SIZE
	.align		4
.L_161:
        /*0074*/ 	.byte	0x04, 0x1e
        /*0076*/ 	.short	(.L_163 - .L_162)
.L_162:
        /*0078*/ 	.word	0x00000000


	//----- nvinfo : EIATTR_CBANK_PARAM_SIZE
	.align		4
.L_163:
        /*007c*/ 	.byte	0x03, 0x19
        /*007e*/ 	.short	0x0020


	//----- nvinfo : EIATTR_PARAM_CBANK
	.align		4
        /*0080*/ 	.byte	0x04, 0x0a
        /*0082*/ 	.short	(.L_165 - .L_164)
	.align		4
.L_164:
        /*0084*/ 	.word	index@(.nv.constant0._Z27_XMP_gpu_pack_vector_kernelIiEvPT_PKS0_iil)
        /*0088*/ 	.short	0x0380
        /*008a*/ 	.short	0x0020


	//----- nvinfo : EIATTR_SW_WAR
	.align		4
.L_165:
        /*008c*/ 	.byte	0x04, 0x36
        /*008e*/ 	.short	(.L_167 - .L_166)
.L_166:
        /*0090*/ 	.word	0x00000008
.L_167:


//--------------------- .nv.info._Z27_XMP_gpu_pack_vector_kernelIsEvPT_PKS0_iil --------------------------
	.section	.nv.info._Z27_XMP_gpu_pack_vector_kernelIsEvPT_PKS0_iil,"",@"SHT_CUDA_INFO"
	.sectionflags	@""
	.align	4


	//----- nvinfo : EIATTR_CUDA_API_VERSION
	.align		4
        /*0000*/ 	.byte	0x04, 0x37
        /*0002*/ 	.short	(.L_169 - .L_168)
.L_168:
        /*0004*/ 	.word	0x00000082


	//----- nvinfo : EIATTR_KPARAM_INFO
	.align		4
.L_169:
        /*0008*/ 	.byte	0x04, 0x17
        /*000a*/ 	.short	(.L_171 - .L_170)
.L_170:
        /*000c*/ 	.word	0x00000000
        /*0010*/ 	.short	0x0004
        /*0012*/ 	.short	0x0018
        /*0014*/ 	.byte	0x00, 0xf0, 0x21, 0x00


	//----- nvinfo : EIATTR_KPARAM_INFO
	.align		4
.L_171:
        /*0018*/ 	.byte	0x04, 0x17
        /*001a*/ 	.short	(.L_173 - .L_172)
.L_172:
        /*001c*/ 	.word	0x00000000
        /*0020*/ 	.short	0x0003
        /*0022*/ 	.short	0x0014
        /*0024*/ 	.byte	0x00, 0xf0, 0x11, 0x00


	//----- nvinfo : EIATTR_KPARAM_INFO
	.align		4
.L_173:
        /*0028*/ 	.byte	0x04, 0x17
        /*002a*/ 	.short	(.L_175 - .L_174)
.L_174:
        /*002c*/ 	.word	0x00000000
        /*0030*/ 	.short	0x0002
        /*0032*/ 	.short	0x0010
        /*0034*/ 	.byte	0x00, 0xf0, 0x11, 0x00


	//----- nvinfo : EIATTR_KPARAM_INFO
	.align		4
.L_175:
        /*0038*/ 	.byte	0x04, 0x17
        /*003a*/ 	.short	(.L_177 - .L_176)
.L_176:
        /*003c*/ 	.word	0x00000000
        /*0040*/ 	.short	0x0001
        /*0042*/ 	.short	0x0008
        /*0044*/ 	.byte	0x00, 0xf5, 0x21, 0x00


	//----- nvinfo : EIATTR_KPARAM_INFO
	.align		4
.L_177:
        /*0048*/ 	.byte	0x04, 0x17
        /*004a*/ 	.short	(.L_179 - .L_178)
.L_178:
        /*004c*/ 	.word	0x00000000
        /*0050*/ 	.short	0x0000
        /*0052*/ 	.short	0x0000
        /*0054*/ 	.byte	0x00, 0xf5, 0x21, 0x00


	//----- nvinfo : EIATTR_SPARSE_MMA_MASK
	.align		4
.L_179:
        /*0058*/ 	.byte	0x03, 0x50
        /*005a*/ 	.short	0x0000


	//----- nvinfo : EIATTR_MAXREG_COUNT
	.align		4
        /*005c*/ 	.byte	0x03, 0x1b
        /*005e*/ 	.short	0x00ff


	//----- nvinfo : EIATTR_MERCURY_ISA_VERSION
	.align		4
        /*0060*/ 	.byte	0x03, 0x5f
        /*0062*/ 	.short	0x0101


	//----- nvinfo : EIATTR_VRC_CTA_INIT_COUNT
	.align		4
        /*0064*/ 	.byte	0x02, 0x4a
	.zero		1
	.zero		1


	//----- nvinfo : EIATTR_EXIT_INSTR_OFFSETS
	.align		4
        /*0068*/ 	.byte	0x04, 0x1c
        /*006a*/ 	.short	(.L_181 - .L_180)


	//   ....[0]....
.L_180:
        /*006c*/ 	.word	0x000000d0


	//   ....[1]....
        /*0070*/ 	.word	0x00000a40


	//----- nvinfo : EIATTR_CRS_STACK_SIZE
	.align		4
.L_181:
        /*0074*/ 	.byte	0x04, 0x1e
        /*0076*/ 	.short	(.L_183 - .L_182)
.L_182:
        /*0078*/ 	.word	0x00000000


	//----- nvinfo : EIATTR_CBANK_PARAM_SIZE
	.align		4
.L_183:
        /*007c*/ 	.byte	0x03, 0x19
        /*007e*/ 	.short	0x0020


	//----- nvinfo : EIATTR_PARAM_CBANK
	.align		4
        /*0080*/ 	.byte	0x04, 0x0a
        /*0082*/ 	.short	(.L_185 - .L_184)
	.align		4
.L_184:
        /*0084*/ 	.word	index@(.nv.constant0._Z27_XMP_gpu_pack_vector_kernelIsEvPT_PKS0_iil)
        /*0088*/ 	.short	0x0380
        /*008a*/ 	.short	0x0020


	//----- nvinfo : EIATTR_SW_WAR
	.align		4
.L_185:
        /*008c*/ 	.byte	0x04, 0x36
        /*008e*/ 	.short	(.L_187 - .L_186)
.L_186:
        /*0090*/ 	.word	0x00000008
.L_187:


//--------------------- .nv.info._Z27_XMP_gpu_pack_vector_kernelIcEvPT_PKS0_iil --------------------------
	.section	.nv.info._Z27_XMP_gpu_pack_vector_kernelIcEvPT_PKS0_iil,"",@"SHT_CUDA_INFO"
	.sectionflags	@""
	.align	4


	//----- nvinfo : EIATTR_CUDA_API_VERSION
	.align		4
        /*0000*/ 	.byte	0x04, 0x37
        /*0002*/ 	.short	(.L_189 - .L_188)
.L_188:
        /*0004*/ 	.word	0x00000082


	//----- nvinfo : EIATTR_KPARAM_INFO
	.align		4
.L_189:
        /*0008*/ 	.byte	0x04, 0x17
        /*000a*/ 	.short	(.L_191 - .L_190)
.L_190:
        /*000c*/ 	.word	0x00000000
        /*0010*/ 	.short	0x0004
        /*0012*/ 	.short	0x0018
        /*0014*/ 	.byte	0x00, 0xf0, 0x21, 0x00


	//----- nvinfo : EIATTR_KPARAM_INFO
	.align		4
.L_191:
        /*0018*/ 	.byte	0x04, 0x17
        /*001a*/ 	.short	(.L_193 - .L_192)
.L_192:
        /*001c*/ 	.word	0x00000000
        /*0020*/ 	.short	0x0003
        /*0022*/ 	.short	0x0014
        /*0024*/ 	.byte	0x00, 0xf0, 0x11, 0x00


	//----- nvinfo : EIATTR_KPARAM_INFO
	.align		4
.L_193:
        /*0028*/ 	.byte	0x04, 0x17
        /*002a*/ 	.short	(.L_195 - .L_194)
.L_194:
        /*002c*/ 	.word	0x00000000
        /*0030*/ 	.short	0x0002
        /*0032*/ 	.short	0x0010
        /*0034*/ 	.byte	0x00, 0xf0, 0x11, 0x00


	//----- nvinfo : EIATTR_KPARAM_INFO
	.align		4
.L_195:
        /*0038*/ 	.byte	0x04, 0x17
        /*003a*/ 	.short	(.L_197 - .L_196)
.L_196:
        /*003c*/ 	.word	0x00000000
        /*0040*/ 	.short	0x0001
        /*0042*/ 	.short	0x0008
        /*0044*/ 	.byte	0x00, 0xf5, 0x21, 0x00


	//----- nvinfo : EIATTR_KPARAM_INFO
	.align		4
.L_197:
        /*0048*/ 	.byte	0x04, 0x17
        /*004a*/ 	.short	(.L_199 - .L_198)
.L_198:
        /*004c*/ 	.word	0x00000000
        /*0050*/ 	.short	0x0000
        /*0052*/ 	.short	0x0000
        /*0054*/ 	.byte	0x00, 0xf5, 0x21, 0x00


	//----- nvinfo : EIATTR_SPARSE_MMA_MASK
	.align		4
.L_199:
        /*0058*/ 	.byte	0x03, 0x50
        /*005a*/ 	.short	0x0000


	//----- nvinfo : EIATTR_MAXREG_COUNT
	.align		4
        /*005c*/ 	.byte	0x03, 0x1b
        /*005e*/ 	.short	0x00ff


	//----- nvinfo : EIATTR_MERCURY_ISA_VERSION
	.align		4
        /*0060*/ 	.byte	0x03, 0x5f
        /*0062*/ 	.short	0x0101


	//----- nvinfo : EIATTR_VRC_CTA_INIT_COUNT
	.align		4
        /*0064*/ 	.byte	0x02, 0x4a
	.zero		1
	.zero		1


	//----- nvinfo : EIATTR_EXIT_INSTR_OFFSETS
	.align		4
        /*0068*/ 	.byte	0x04, 0x1c
        /*006a*/ 	.short	(.L_201 - .L_200)


	//   ....[0]....
.L_200:
        /*006c*/ 	.word	0x000000d0


	//   ....[1]....
        /*0070*/ 	.word	0x000008f0


	//----- nvinfo : EIATTR_CRS_STACK_SIZE
	.align		4
.L_201:
        /*0074*/ 	.byte	0x04, 0x1e
        /*0076*/ 	.short	(.L_203 - .L_202)
.L_202:
        /*0078*/ 	.word	0x00000000


	//----- nvinfo : EIATTR_CBANK_PARAM_SIZE
	.align		4
.L_203:
        /*007c*/ 	.byte	0x03, 0x19
        /*007e*/ 	.short	0x0020


	//----- nvinfo : EIATTR_PARAM_CBANK
	.align		4
        /*0080*/ 	.byte	0x04, 0x0a
        /*0082*/ 	.short	(.L_205 - .L_204)
	.align		4
.L_204:
        /*0084*/ 	.word	index@(.nv.constant0._Z27_XMP_gpu_pack_vector_kernelIcEvPT_PKS0_iil)
        /*0088*/ 	.short	0x0380
        /*008a*/ 	.short	0x0020


	//----- nvinfo : EIATTR_SW_WAR
	.align		4
.L_205:
        /*008c*/ 	.byte	0x04, 0x36
        /*008e*/ 	.short	(.L_207 - .L_206)
.L_206:
        /*0090*/ 	.word	0x00000008
.L_207:


//--------------------- .nv.callgraph             --------------------------
	.section	.nv.callgraph,"",@"SHT_CUDA_CALLGRAPH"
	.align	4
	.sectionentsize	8
	.align		4
        /*0000*/ 	.word	0x00000000
	.align		4
        /*0004*/ 	.word	0xffffffff
	.align		4
        /*0008*/ 	.word	0x00000000
	.align		4
        /*000c*/ 	.word	0xfffffffe
	.align		4
        /*0010*/ 	.word	0x00000000
	.align		4
        /*0014*/ 	.word	0xfffffffd
	.align		4
        /*0018*/ 	.word	0x00000000
	.align		4
        /*001c*/ 	.word	0xfffffffc


//--------------------- .text._Z29_XMP_gpu_unpack_vector_kernelIxEvPT_PKS0_iil --------------------------
	.section	.text._Z29_XMP_gpu_unpack_vector_kernelIxEvPT_PKS0_iil,"ax",@progbits
	.align	128
.text._Z29_XMP_gpu_unpack_vector_kernelIxEvPT_PKS0_iil:
        .type           _Z29_XMP_gpu_unpack_vector_kernelIxEvPT_PKS0_iil,@function
        .size           _Z29_XMP_gpu_unpack_vector_kernelIxEvPT_PKS0_iil,(.L_x_56 - _Z29_XMP_gpu_unpack_vector_kernelIxEvPT_PKS0_iil)
        .other          _Z29_XMP_gpu_unpack_vector_kernelIxEvPT_PKS0_iil,@"STO_CUDA_ENTRY STV_DEFAULT"
_Z29_XMP_gpu_unpack_vector_kernelIxEvPT_PKS0_iil:
[----:B------:R-:W-:Y:S01]  /*0000*/  LDC R1, c[0x0][0x37c] ;  /* 0x0000df00ff017b82 */ /* 0x000fe20000000800 */
[----:B------:R-:W0:Y:S07]  /*0010*/  S2R R4, SR_TID.Y ;  /* 0x0000000000047919 */ /* 0x000e2e0000002200 */
[----:B------:R-:W0:Y:S01]  /*0020*/  S2UR UR4, SR_CTAID.Y ;  /* 0x00000000000479c3 */ /* 0x000e220000002600 */
[----:B------:R-:W1:Y:S01]  /*0030*/  LDCU UR7, c[0x0][0x390] ;  /* 0x00007200ff0777ac */ /* 0x000e620008000800 */
[----:B------:R-:W2:Y:S06]  /*0040*/  S2R R13, SR_TID.X ;  /* 0x00000000000d7919 */ /* 0x000eac0000002100 */
[----:B------:R-:W0:Y:S08]  /*0050*/  LDC R9, c[0x0][0x364] ;  /* 0x0000d900ff097b82 */ /* 0x000e300000000800 */
[----:B------:R-:W2:Y:S08]  /*0060*/  S2UR UR5, SR_CTAID.X ;  /* 0x00000000000579c3 */ /* 0x000eb00000002500 */
[----:B------:R-:W2:Y:S01]  /*0070*/  LDC R0, c[0x0][0x360] ;  /* 0x0000d800ff007b82 */ /* 0x000ea20000000800 */
[----:B------:R-:W3:Y:S01]  /*0080*/  LDCU UR6, c[0x0][0x370] ;  /* 0x00006e00ff0677ac */ /* 0x000ee20008000800 */
[----:B0-----:R-:W-:-:S05]  /*0090*/  IMAD R4, R9, UR4, R4 ;  /* 0x0000000409047c24 */ /* 0x001fca000f8e0204 */
[----:B-1----:R-:W-:Y:S01]  /*00a0*/  ISETP.GE.AND P0, PT, R4, UR7, PT ;  /* 0x0000000704007c0c */ /* 0x002fe2000bf06270 */
[C---:B--2---:R-:W-:Y:S02]  /*00b0*/  IMAD R12, R0.reuse, UR5, R13 ;  /* 0x00000005000c7c24 */ /* 0x044fe4000f8e020d */
[----:B---3--:R-:W-:-:S10]  /*00c0*/  IMAD R0, R0, UR6, RZ ;  /* 0x0000000600007c24 */ /* 0x008fd4000f8e02ff */
[----:B------:R-:W-:Y:S05]  /*00d0*/  @P0 EXIT ;  /* 0x000000000000094d */ /* 0x000fea0003800000 */
[----:B------:R-:W0:Y:S01]  /*00e0*/  I2F.U32.RP R7, R0 ;  /* 0x0000000000077306 */ /* 0x000e220000209000 */
[----:B------:R-:W1:Y:S01]  /*00f0*/  LDCU UR4, c[0x0][0x394] ;  /* 0x00007280ff0477ac */ /* 0x000e620008000800 */
[--C-:B------:R-:W-:Y:S01]  /*0100*/  IMAD.IADD R10, R12, 0x1, R0.reuse ;  /* 0x000000010c0a7824 */ /* 0x100fe200078e0200 */
[----:B------:R-:W-:Y:S01]  /*0110*/  ISETP.NE.U32.AND P2, PT, R0, RZ, PT ;  /* 0x000000ff0000720c */ /* 0x000fe20003f45070 */
[----:B------:R-:W-:Y:S01]  /*0120*/  IMAD.MOV R15, RZ, RZ, -R0 ;  /* 0x000000ffff0f7224 */ /* 0x000fe200078e0a00 */
[----:B------:R-:W2:Y:S01]  /*0130*/  LDCU.64 UR6, c[0x0][0x358] ;  /* 0x00006b00ff0677ac */ /* 0x000ea20008000a00 */
[----:B------:R-:W3:Y:S01]  /*0140*/  LDCU.64 UR8, c[0x0][0x398] ;  /* 0x00007300ff0877ac */ /* 0x000ee20008000a00 */
[----:B------:R-:W4:Y:S01]  /*0150*/  LDCU.128 UR12, c[0x0][0x380] ;  /* 0x00007000ff0c77ac */ /* 0x000f220008000c00 */
[----:B0-----:R-:W0:Y:S01]  /*0160*/  MUFU.RCP R7, R7 ;  /* 0x0000000700077308 */ /* 0x001e220000001000 */
[C---:B-1----:R-:W-:Y:S02]  /*0170*/  ISETP.GE.AND P0, PT, R10.reuse, UR4, PT ;  /* 0x000000040a007c0c */ /* 0x042fe4000bf06270 */
[----:B------:R-:W-:Y:S01]  /*0180*/  VIMNMX R5, PT, PT, R10, UR4, !PT ;  /* 0x000000040a057c48 */ /* 0x000fe2000ffe0100 */
[----:B------:R-:W1:Y:S01]  /*0190*/  LDCU UR4, c[0x0][0x374] ;  /* 0x00006e80ff0477ac */ /* 0x000e620008000800 */
[----:B------:R-:W-:-:S04]  /*01a0*/  SEL R6, RZ, 0x1, P0 ;  /* 0x00000001ff067807 */ /* 0x000fc80000000000 */
[----:B------:R-:W-:Y:S01]  /*01b0*/  IADD3 R5, PT, PT, R5, -R10, -R6 ;  /* 0x8000000a05057210 */ /* 0x000fe20007ffe806 */
[----:B0-----:R-:W-:-:S04]  /*01c0*/  VIADD R2, R7, 0xffffffe ;  /* 0x0ffffffe07027836 */ /* 0x001fc80000000000 */
[----:B------:R0:W5:Y:S02]  /*01d0*/  F2I.FTZ.U32.TRUNC.NTZ R3, R2 ;  /* 0x0000000200037305 */ /* 0x000164000021f000 */
[----:B0-----:R-:W-:Y:S02]  /*01e0*/  IMAD.MOV.U32 R2, RZ, RZ, RZ ;  /* 0x000000ffff027224 */ /* 0x001fe400078e00ff */
[----:B-----5:R-:W-:-:S04]  /*01f0*/  IMAD R15, R15, R3, RZ ;  /* 0x000000030f0f7224 */ /* 0x020fc800078e02ff */
[----:B------:R-:W-:-:S06]  /*0200*/  IMAD.HI.U32 R8, R3, R15, R2 ;  /* 0x0000000f03087227 */ /* 0x000fcc00078e0002 */
[----:B------:R-:W-:-:S04]  /*0210*/  IMAD.HI.U32 R3, R8, R5, RZ ;  /* 0x0000000508037227 */ /* 0x000fc800078e00ff */
[----:B------:R-:W-:Y:S02]  /*0220*/  IMAD.MOV R2, RZ, RZ, -R3 ;  /* 0x000000ffff027224 */ /* 0x000fe400078e0a03 */
[C---:B------:R-:W-:Y:S02]  /*0230*/  IMAD.IADD R8, R0.reuse, 0x1, R10 ;  /* 0x0000000100087824 */ /* 0x040fe400078e020a */
[----:B------:R-:W-:-:S05]  /*0240*/  IMAD R5, R0, R2, R5 ;  /* 0x0000000200057224 */ /* 0x000fca00078e0205 */
[----:B------:R-:W-:-:S13]  /*0250*/  ISETP.GE.U32.AND P0, PT, R5, R0, PT ;  /* 0x000000000500720c */ /* 0x000fda0003f06070 */
[----:B------:R-:W-:Y:S02]  /*0260*/  @P0 IMAD.IADD R5, R5, 0x1, -R0 ;  /* 0x0000000105050824 */ /* 0x000fe400078e0a00 */
[----:B------:R-:W-:-:S03]  /*0270*/  @P0 VIADD R3, R3, 0x1 ;  /* 0x0000000103030836 */ /* 0x000fc60000000000 */
[----:B------:R-:W-:Y:S01]  /*0280*/  ISETP.GE.U32.AND P1, PT, R5, R0, PT ;  /* 0x000000000500720c */ /* 0x000fe20003f26070 */
[----:B------:R-:W-:-:S12]  /*0290*/  IMAD.IADD R5, R0, 0x1, R8 ;  /* 0x0000000100057824 */ /* 0x000fd800078e0208 */
[----:B------:R-:W-:Y:S01]  /*02a0*/  @P1 VIADD R3, R3, 0x1 ;  /* 0x0000000103031836 */ /* 0x000fe20000000000 */
[----:B------:R-:W-:-:S05]  /*02b0*/  @!P2 LOP3.LUT R3, RZ, R0, RZ, 0x33, !PT ;  /* 0x00000000ff03a212 */ /* 0x000fca00078e33ff */
[----:B------:R-:W-:Y:S02]  /*02c0*/  IMAD.IADD R2, R6, 0x1, R3 ;  /* 0x0000000106027824 */ /* 0x000fe400078e0203 */
[----:B------:R-:W-:Y:S02]  /*02d0*/  IMAD.MOV.U32 R3, RZ, RZ, R4 ;  /* 0x000000ffff037224 */ /* 0x000fe400078e0004 */
[----:B-1----:R-:W-:Y:S01]  /*02e0*/  IMAD R4, R9, UR4, RZ ;  /* 0x0000000409047c24 */ /* 0x002fe2000f8e02ff */
[----:B--234-:R-:W-:-:S07]  /*02f0*/  SHF.R.S32.HI R9, RZ, 0x1f, R8 ;  /* 0x0000001fff097819 */ /* 0x01cfce0000011408 */
.L_x_5:
[----:B0-----:R-:W0:Y:S01]  /*0300*/  LDC R6, c[0x0][0x394] ;  /* 0x0000e500ff067b82 */ /* 0x001e220000000800 */
[----:B------:R-:W-:Y:S01]  /*0310*/  BSSY.RECONVERGENT B0, `(.L_x_0) ;  /* 0x000006e000007945 */ /* 0x000fe20003800200 */
[----:B0-----:R-:W-:-:S13]  /*0320*/  ISETP.GE.AND P0, PT, R12, R6, PT ;  /* 0x000000060c00720c */ /* 0x001fda0003f06270 */
[----:B-1----:R-:W-:Y:S05]  /*0330*/  @P0 BRA `(.L_x_1) ;  /* 0x0000000400ac0947 */ /* 0x002fea0003800000 */
[C---:B------:R-:W-:Y:S01]  /*0340*/  LOP3.LUT R27, R2.reuse, 0x3, RZ, 0xc0, !PT ;  /* 0x00000003021b7812 */ /* 0x040fe200078ec0ff */
[----:B------:R-:W-:Y:S01]  /*0350*/  IMAD R7, R3, R6, RZ ;  /* 0x0000000603077224 */ /* 0x000fe200078e02ff */
[----:B------:R-:W-:Y:S01]  /*0360*/  BSSY.RECONVERGENT B1, `(.L_x_2) ;  /* 0x0000032000017945 */ /* 0x000fe20003800200 */
[----:B------:R-:W-:Y:S01]  /*0370*/  ISETP.GE.U32.AND P0, PT, R2, 0x3, PT ;  /* 0x000000030200780c */ /* 0x000fe20003f06070 */
[----:B------:R-:W-:Y:S01]  /*0380*/  IMAD.MOV.U32 R19, RZ, RZ, R12 ;  /* 0x000000ffff137224 */ /* 0x000fe200078e000c */
[----:B------:R-:W-:Y:S02]  /*0390*/  ISETP.NE.AND P1, PT, R27, 0x3, PT ;  /* 0x000000031b00780c */ /* 0x000fe40003f25270 */
[----:B------:R-:W-:Y:S02]  /*03a0*/  SHF.R.S32.HI R22, RZ, 0x1f, R3 ;  /* 0x0000001fff167819 */ /* 0x000fe40000011403 */
[----:B------:R-:W-:-:S09]  /*03b0*/  SHF.R.S32.HI R23, RZ, 0x1f, R7 ;  /* 0x0000001fff177819 */ /* 0x000fd20000011407 */
[----:B------:R-:W-:Y:S05]  /*03c0*/  @!P1 BRA `(.L_x_3) ;  /* 0x0000000000ac9947 */ /* 0x000fea0003800000 */
[----:B------:R-:W0:Y:S01]  /*03d0*/  LDC.64 R14, c[0x0][0x388] ;  /* 0x0000e200ff0e7b82 */ /* 0x000e220000000a00 */
[----:B------:R-:W-:Y:S02]  /*03e0*/  SHF.R.S32.HI R13, RZ, 0x1f, R12 ;  /* 0x0000001fff0d7819 */ /* 0x000fe4000001140c */
[----:B------:R-:W-:-:S05]  /*03f0*/  IADD3 R16, P1, PT, R12, R7, RZ ;  /* 0x000000070c107210 */ /* 0x000fca0007f3e0ff */
[----:B------:R-:W-:Y:S01]  /*0400*/  IMAD.X R17, R23, 0x1, R13, P1 ;  /* 0x0000000117117824 */ /* 0x000fe200008e060d */
[----:B------:R-:W1:Y:S01]  /*0410*/  LDC.64 R18, c[0x0][0x398] ;  /* 0x0000e600ff127b82 */ /* 0x000e620000000a00 */
[----:B0-----:R-:W-:-:S04]  /*0420*/  LEA R28, P1, R16, R14, 0x3 ;  /* 0x0000000e101c7211 */ /* 0x001fc800078218ff */
[----:B------:R-:W-:-:S03]  /*0430*/  LEA.HI.X R29, R16, R15, R17, 0x3, P1 ;  /* 0x0000000f101d7211 */ /* 0x000fc600008f1c11 */
[----:B------:R-:W0:Y:S03]  /*0440*/  LDC.64 R16, c[0x0][0x380] ;  /* 0x0000e000ff107b82 */ /* 0x000e260000000a00 */
[----:B------:R-:W2:Y:S01]  /*0450*/  LDG.E.64.CONSTANT R28, desc[UR6][R28.64] ;  /* 0x000000061c1c7981 */ /* 0x000ea2000c1e9b00 */
[-C--:B-1----:R-:W-:Y:S02]  /*0460*/  IMAD R26, R22, R18.reuse, RZ ;  /* 0x00000012161a7224 */ /* 0x082fe400078e02ff */
[----:B------:R-:W-:-:S04]  /*0470*/  IMAD.WIDE.U32 R24, R3, R18, R12 ;  /* 0x0000001203187225 */ /* 0x000fc800078e000c */
[----:B------:R-:W-:-:S04]  /*0480*/  IMAD R26, R3, R19, R26 ;  /* 0x00000013031a7224 */ /* 0x000fc800078e021a */
[----:B------:R-:W-:Y:S01]  /*0490*/  IMAD.IADD R19, R25, 0x1, R26 ;  /* 0x0000000119137824 */ /* 0x000fe200078e021a */
[----:B0-----:R-:W-:-:S04]  /*04a0*/  LEA R20, P1, R24, R16, 0x3 ;  /* 0x0000001018147211 */ /* 0x001fc800078218ff */
[----:B------:R-:W-:Y:S01]  /*04b0*/  LEA.HI.X R21, R24, R17, R19, 0x3, P1 ;  /* 0x0000001118157211 */ /* 0x000fe200008f1c13 */
[----:B------:R-:W-:Y:S01]  /*04c0*/  IMAD.MOV.U32 R19, RZ, RZ, R10 ;  /* 0x000000ffff137224 */ /* 0x000fe200078e000a */
[----:B------:R-:W-:-:S03]  /*04d0*/  ISETP.NE.AND P1, PT, R27, RZ, PT ;  /* 0x000000ff1b00720c */ /* 0x000fc60003f25270 */
[----:B--2---:R0:W-:Y:S10]  /*04e0*/  STG.E.64 desc[UR6][R20.64], R28 ;  /* 0x0000001c14007986 */ /* 0x0041f4000c101b06 */
[----:B------:R-:W-:Y:S05]  /*04f0*/  @!P1 BRA `(.L_x_3) ;  /* 0x0000000000609947 */ /* 0x000fea0003800000 */
[--C-:B------:R-:W-:Y:S02]  /*0500*/  SHF.R.S32.HI R11, RZ, 0x1f, R10.reuse ;  /* 0x0000001fff0b7819 */ /* 0x100fe4000001140a */
[----:B------:R-:W-:Y:S02]  /*0510*/  ISETP.NE.AND P1, PT, R27, 0x1, PT ;  /* 0x000000011b00780c */ /* 0x000fe40003f25270 */
[----:B------:R-:W-:Y:S01]  /*0520*/  IADD3 R19, P2, PT, R10, R7, RZ ;  /* 0x000000070a137210 */ /* 0x000fe20007f5e0ff */
[----:B------:R-:W-:-:S04]  /*0530*/  IMAD.WIDE.U32 R24, R3, R18, R10 ;  /* 0x0000001203187225 */ /* 0x000fc800078e000a */
[----:B0-----:R-:W-:Y:S01]  /*0540*/  IMAD.IADD R21, R26, 0x1, R25 ;  /* 0x000000011a157824 */ /* 0x001fe200078e0219 */
[----:B------:R-:W-:Y:S01]  /*0550*/  LEA R20, P3, R24, R16, 0x3 ;  /* 0x0000001018147211 */ /* 0x000fe200078618ff */
[----:B------:R-:W-:-:S03]  /*0560*/  IMAD.X R28, R23, 0x1, R11, P2 ;  /* 0x00000001171c7824 */ /* 0x000fc600010e060b */
[----:B------:R-:W-:Y:S02]  /*0570*/  LEA.HI.X R21, R24, R17, R21, 0x3, P3 ;  /* 0x0000001118157211 */ /* 0x000fe400018f1c15 */
[C---:B------:R-:W-:Y:S02]  /*0580*/  LEA R24, P3, R19.reuse, R14, 0x3 ;  /* 0x0000000e13187211 */ /* 0x040fe400078618ff */
[----:B------:R-:W-:Y:S02]  /*0590*/  @P1 IADD3 R27, P2, PT, R8, R7, RZ ;  /* 0x00000007081b1210 */ /* 0x000fe40007f5e0ff */
[----:B------:R-:W-:Y:S01]  /*05a0*/  LEA.HI.X R25, R19, R15, R28, 0x3, P3 ;  /* 0x0000000f13197211 */ /* 0x000fe200018f1c1c */
[----:B------:R-:W-:Y:S01]  /*05b0*/  @P1 IMAD.WIDE.U32 R18, R3, R18, R8 ;  /* 0x0000001203121225 */ /* 0x000fe200078e0008 */
[----:B------:R-:W-:-:S03]  /*05c0*/  @P1 LEA R14, P3, R27, R14, 0x3 ;  /* 0x0000000e1b0e1211 */ /* 0x000fc600078618ff */
[----:B------:R-:W-:Y:S01]  /*05d0*/  @P1 IMAD.X R28, R9, 0x1, R23, P2 ;  /* 0x00000001091c1824 */ /* 0x000fe200010e0617 */
[----:B------:R-:W2:Y:S04]  /*05e0*/  LDG.E.64.CONSTANT R24, desc[UR6][R24.64] ;  /* 0x0000000618187981 */ /* 0x000ea8000c1e9b00 */
[----:B------:R-:W-:-:S06]  /*05f0*/  @P1 LEA.HI.X R15, R27, R15, R28, 0x3, P3 ;  /* 0x0000000f1b0f1211 */ /* 0x000fcc00018f1c1c */
[----:B------:R-:W3:Y:S01]  /*0600*/  @P1 LDG.E.64.CONSTANT R14, desc[UR6][R14.64] ;  /* 0x000000060e0e1981 */ /* 0x000ee2000c1e9b00 */
[----:B------:R-:W-:Y:S01]  /*0610*/  @P1 IMAD.IADD R26, R26, 0x1, R19 ;  /* 0x000000011a1a1824 */ /* 0x000fe200078e0213 */
[----:B------:R-:W-:-:S04]  /*0620*/  @P1 LEA R16, P2, R18, R16, 0x3 ;  /* 0x0000001012101211 */ /* 0x000fc800078418ff */
[----:B------:R-:W-:Y:S01]  /*0630*/  @P1 LEA.HI.X R17, R18, R17, R26, 0x3, P2 ;  /* 0x0000001112111211 */ /* 0x000fe200010f1c1a */
[----:B------:R-:W-:Y:S02]  /*0640*/  IMAD.MOV.U32 R19, RZ, RZ, R8 ;  /* 0x000000ffff137224 */ /* 0x000fe400078e0008 */
[----:B------:R-:W-:Y:S01]  /*0650*/  @P1 IMAD.MOV.U32 R19, RZ, RZ, R5 ;  /* 0x000000ffff131224 */ /* 0x000fe200078e0005 */
[----:B--2---:R1:W-:Y:S04]  /*0660*/  STG.E.64 desc[UR6][R20.64], R24 ;  /* 0x0000001814007986 */ /* 0x0043e8000c101b06 */
[----:B---3--:R1:W-:Y:S02]  /*0670*/  @P1 STG.E.64 desc[UR6][R16.64], R14 ;  /* 0x0000000e10001986 */ /* 0x0083e4000c101b06 */
.L_x_3:
[----:B------:R-:W-:Y:S05]  /*0680*/  BSYNC.RECONVERGENT B1 ;  /* 0x0000000000017941 */ /* 0x000fea0003800200 */
.L_x_2:
[----:B------:R-:W-:Y:S05]  /*0690*/  @!P0 BRA `(.L_x_1) ;  /* 0x0000000000d48947 */ /* 0x000fea0003800000 */
.L_x_4:
[--C-:B-1----:R-:W-:Y:S01]  /*06a0*/  SHF.R.S32.HI R15, RZ, 0x1f, R19.reuse ;  /* 0x0000001fff0f7819 */ /* 0x102fe20000011413 */
[----:B0-----:R-:W-:Y:S01]  /*06b0*/  IMAD.IADD R20, R0, 0x1, R19 ;  /* 0x0000000100147824 */ /* 0x001fe200078e0213 */
[----:B------:R-:W-:-:S04]  /*06c0*/  IADD3 R16, P0, PT, R7, R19, RZ ;  /* 0x0000001307107210 */ /* 0x000fc80007f1e0ff */
[----:B------:R-:W-:Y:S01]  /*06d0*/  SHF.R.S32.HI R21, RZ, 0x1f, R20 ;  /* 0x0000001fff157819 */ /* 0x000fe20000011414 */
[----:B------:R-:W-:Y:S01]  /*06e0*/  IMAD.X R17, R23, 0x1, R15, P0 ;  /* 0x0000000117117824 */ /* 0x000fe200000e060f */
[C---:B------:R-:W-:Y:S02]  /*06f0*/  LEA R26, P0, R16.reuse, UR14, 0x3 ;  /* 0x0000000e101a7c11 */ /* 0x040fe4000f8018ff */
[----:B------:R-:W-:Y:S02]  /*0700*/  IADD3 R14, P1, PT, R7, R20, RZ ;  /* 0x00000014070e7210 */ /* 0x000fe40007f3e0ff */
[----:B------:R-:W-:Y:S02]  /*0710*/  LEA.HI.X R27, R16, UR15, R17, 0x3, P0 ;  /* 0x0000000f101b7c11 */ /* 0x000fe400080f1c11 */
[----:B------:R-:W-:Y:S01]  /*0720*/  LEA R24, P0, R14, UR14, 0x3 ;  /* 0x0000000e0e187c11 */ /* 0x000fe2000f8018ff */
[----:B------:R-:W-:-:S03]  /*0730*/  IMAD.X R17, R23, 0x1, R21, P1 ;  /* 0x0000000117117824 */ /* 0x000fc600008e0615 */
[----:B------:R-:W2:Y:S02]  /*0740*/  LDG.E.64.CONSTANT R26, desc[UR6][R26.64] ;  /* 0x000000061a1a7981 */ /* 0x000ea4000c1e9b00 */
[----:B------:R-:W-:-:S06]  /*0750*/  LEA.HI.X R25, R14, UR15, R17, 0x3, P0 ;  /* 0x0000000f0e197c11 */ /* 0x000fcc00080f1c11 */
[----:B------:R-:W3:Y:S01]  /*0760*/  LDG.E.64.CONSTANT R24, desc[UR6][R24.64] ;  /* 0x0000000618187981 */ /* 0x000ee2000c1e9b00 */
[----:B------:R-:W-:Y:S02]  /*0770*/  IMAD R28, R22, UR8, RZ ;  /* 0x00000008161c7c24 */ /* 0x000fe4000f8e02ff */
[----:B------:R-:W-:Y:S02]  /*0780*/  IMAD.MOV.U32 R14, RZ, RZ, R19 ;  /* 0x000000ffff0e7224 */ /* 0x000fe400078e0013 */
[C---:B------:R-:W-:Y:S02]  /*0790*/  IMAD R28, R3.reuse, UR9, R28 ;  /* 0x00000009031c7c24 */ /* 0x040fe4000f8e021c */
[----:B------:R-:W-:-:S04]  /*07a0*/  IMAD.WIDE.U32 R18, R3, UR8, R14 ;  /* 0x0000000803127c25 */ /* 0x000fc8000f8e000e */
[----:B------:R-:W-:Y:S01]  /*07b0*/  IMAD.IADD R17, R28, 0x1, R19 ;  /* 0x000000011c117824 */ /* 0x000fe200078e0213 */
[----:B------:R-:W-:Y:S01]  /*07c0*/  LEA R16, P0, R18, UR12, 0x3 ;  /* 0x0000000c12107c11 */ /* 0x000fe2000f8018ff */
[----:B------:R-:W-:-:S03]  /*07d0*/  IMAD.WIDE.U32 R14, R3, UR8, R20 ;  /* 0x00000008030e7c25 */ /* 0x000fc6000f8e0014 */
[----:B------:R-:W-:Y:S01]  /*07e0*/  LEA.HI.X R17, R18, UR13, R17, 0x3, P0 ;  /* 0x0000000d12117c11 */ /* 0x000fe200080f1c11 */
[----:B------:R-:W-:Y:S01]  /*07f0*/  IMAD.IADD R15, R28, 0x1, R15 ;  /* 0x000000011c0f7824 */ /* 0x000fe200078e020f */
[----:B------:R-:W-:Y:S01]  /*0800*/  LEA R18, P0, R14, UR12, 0x3 ;  /* 0x0000000c0e127c11 */ /* 0x000fe2000f8018ff */
[----:B------:R-:W-:-:S03]  /*0810*/  IMAD.IADD R20, R0, 0x1, R20 ;  /* 0x0000000100147824 */ /* 0x000fc600078e0214 */
[----:B------:R-:W-:Y:S01]  /*0820*/  LEA.HI.X R19, R14, UR13, R15, 0x3, P0 ;  /* 0x0000000d0e137c11 */ /* 0x000fe200080f1c0f */
[--C-:B------:R-:W-:Y:S01]  /*0830*/  IMAD.IADD R14, R0, 0x1, R20.reuse ;  /* 0x00000001000e7824 */ /* 0x100fe200078e0214 */
[----:B------:R-:W-:-:S04]  /*0840*/  SHF.R.S32.HI R21, RZ, 0x1f, R20 ;  /* 0x0000001fff157819 */ /* 0x000fc80000011414 */
[----:B------:R-:W-:Y:S01]  /*0850*/  SHF.R.S32.HI R15, RZ, 0x1f, R14 ;  /* 0x0000001fff0f7819 */ /* 0x000fe2000001140e */
[----:B--2---:R0:W-:Y:S04]  /*0860*/  STG.E.64 desc[UR6][R16.64], R26 ;  /* 0x0000001a10007986 */ /* 0x0041e8000c101b06 */
[----:B---3--:R1:W-:Y:S01]  /*0870*/  STG.E.64 desc[UR6][R18.64], R24 ;  /* 0x0000001812007986 */ /* 0x0083e2000c101b06 */
[C---:B0-----:R-:W-:Y:S02]  /*0880*/  IADD3 R26, P0, PT, R7.reuse, R20, RZ ;  /* 0x00000014071a7210 */ /* 0x041fe40007f1e0ff */
[----:B------:R-:W-:-:S05]  /*0890*/  IADD3 R17, P1, PT, R7, R14, RZ ;  /* 0x0000000e07117210 */ /* 0x000fca0007f3e0ff */
[C---:B------:R-:W-:Y:S02]  /*08a0*/  IMAD.X R29, R23.reuse, 0x1, R15, P1 ;  /* 0x00000001171d7824 */ /* 0x040fe400008e060f */
[----:B-1----:R-:W-:Y:S01]  /*08b0*/  IMAD.X R19, R23, 0x1, R21, P0 ;  /* 0x0000000117137824 */ /* 0x002fe200000e0615 */
[C---:B------:R-:W-:Y:S02]  /*08c0*/  LEA R18, P0, R26.reuse, UR14, 0x3 ;  /* 0x0000000e1a127c11 */ /* 0x040fe4000f8018ff */
[C---:B------:R-:W-:Y:S02]  /*08d0*/  LEA R16, P1, R17.reuse, UR14, 0x3 ;  /* 0x0000000e11107c11 */ /* 0x040fe4000f8218ff */
[----:B------:R-:W-:Y:S02]  /*08e0*/  LEA.HI.X R19, R26, UR15, R19, 0x3, P0 ;  /* 0x0000000f1a137c11 */ /* 0x000fe400080f1c13 */
[----:B------:R-:W-:-:S04]  /*08f0*/  LEA.HI.X R17, R17, UR15, R29, 0x3, P1 ;  /* 0x0000000f11117c11 */ /* 0x000fc800088f1c1d */
[----:B------:R-:W2:Y:S04]  /*0900*/  LDG.E.64.CONSTANT R18, desc[UR6][R18.64] ;  /* 0x0000000612127981 */ /* 0x000ea8000c1e9b00 */
[----:B------:R-:W3:Y:S01]  /*0910*/  LDG.E.64.CONSTANT R16, desc[UR6][R16.64] ;  /* 0x0000000610107981 */ /* 0x000ee2000c1e9b00 */
[----:B------:R-:W-:-:S04]  /*0920*/  IMAD.WIDE.U32 R26, R3, UR8, R20 ;  /* 0x00000008031a7c25 */ /* 0x000fc8000f8e0014 */
[----:B------:R-:W-:Y:S01]  /*0930*/  IMAD.WIDE.U32 R20, R3, UR8, R14 ;  /* 0x0000000803147c25 */ /* 0x000fe2000f8e000e */
[----:B------:R-:W-:-:S03]  /*0940*/  LEA R24, P0, R26, UR12, 0x3 ;  /* 0x0000000c1a187c11 */ /* 0x000fc6000f8018ff */
[----:B------:R-:W-:-:S05]  /*0950*/  IMAD.IADD R15, R28, 0x1, R27 ;  /* 0x000000011c0f7824 */ /* 0x000fca00078e021b */
[----:B------:R-:W-:Y:S01]  /*0960*/  LEA.HI.X R25, R26, UR13, R15, 0x3, P0 ;  /* 0x0000000d1a197c11 */ /* 0x000fe200080f1c0f */
[----:B------:R-:W-:Y:S01]  /*0970*/  IMAD.IADD R15, R28, 0x1, R21 ;  /* 0x000000011c0f7824 */ /* 0x000fe200078e0215 */
[----:B------:R-:W-:-:S04]  /*0980*/  LEA R26, P0, R20, UR12, 0x3 ;  /* 0x0000000c141a7c11 */ /* 0x000fc8000f8018ff */
[----:B------:R-:W-:Y:S01]  /*0990*/  LEA.HI.X R27, R20, UR13, R15, 0x3, P0 ;  /* 0x0000000d141b7c11 */ /* 0x000fe200080f1c0f */
[----:B--2---:R0:W-:Y:S04]  /*09a0*/  STG.E.64 desc[UR6][R24.64], R18 ;  /* 0x0000001218007986 */ /* 0x0041e8000c101b06 */
[----:B---3--:R2:W-:Y:S01]  /*09b0*/  STG.E.64 desc[UR6][R26.64], R16 ;  /* 0x000000101a007986 */ /* 0x0085e2000c101b06 */
[----:B0-----:R-:W-:-:S05]  /*09c0*/  IMAD.IADD R19, R0, 0x1, R14 ;  /* 0x0000000100137824 */ /* 0x001fca00078e020e */
[----:B------:R-:W-:-:S13]  /*09d0*/  ISETP.GE.AND P0, PT, R19, R6, PT ;  /* 0x000000061300720c */ /* 0x000fda0003f06270 */
[----:B--2---:R-:W-:Y:S05]  /*09e0*/  @!P0 BRA `(.L_x_4) ;  /* 0xfffffffc002c8947 */ /* 0x004fea000383ffff */
.L_x_1:
[----:B------:R-:W-:Y:S05]  /*09f0*/  BSYNC.RECONVERGENT B0 ;  /* 0x0000000000007941 */ /* 0x000fea0003800200 */
.L_x_0:
[----:B------:R-:W2:Y:S01]  /*0a00*/  LDCU UR4, c[0x0][0x390] ;  /* 0x00007200ff0477ac */ /* 0x000ea20008000800 */
[----:B------:R-:W-:-:S05]  /*0a10*/  IMAD.IADD R3, R4, 0x1, R3 ;  /* 0x0000000104037824 */ /* 0x000fca00078e0203 */
[----:B--2---:R-:W-:-:S13]  /*0a20*/  ISETP.GE.AND P0, PT, R3, UR4, PT ;  /* 0x0000000403007c0c */ /* 0x004fda000bf06270 */
[----:B------:R-:W-:Y:S05]  /*0a30*/  @!P0 BRA `(.L_x_5) ;  /* 0xfffffff800308947 */ /* 0x000fea000383ffff */
[----:B------:R-:W-:Y:S05]  /*0a40*/  EXIT ;  /* 0x000000000000794d */ /* 0x000fea0003800000 */
.L_x_6:
[----:B------:R-:W-:-:S00]  /*0a50*/  BRA `(.L_x_6) ;  /* 0xfffffffc00fc7947 */ /* 0x000fc0000383ffff */
[----:B------:R-:W-:-:S00]  /*0a60*/  NOP ;  /* 0x0000000000007918 */ /* 0x000fc00000000000 */
        /* <DEDUP_REMOVED lines=9> */
.L_x_56:


//--------------------- .text._Z29_XMP_gpu_unpack_vector_kernelIiEvPT_PKS0_iil --------------------------
	.section	.text._Z29_XMP_gpu_unpack_vector_kernelIiEvPT_PKS0_iil,"ax",@progbits
	.align	128
.text._Z29_XMP_gpu_unpack_vector_kernelIiEvPT_PKS0_iil:
        .type           _Z29_XMP_gpu_unpack_vector_kernelIiEvPT_PKS0_iil,@function
        .size           _Z29_XMP_gpu_unpack_vector_kernelIiEvPT_PKS0_iil,(.L_x_57 - _Z29_XMP_gpu_unpack_vector_kernelIiEvPT_PKS0_iil)
        .other          _Z29_XMP_gpu_unpack_vector_kernelIiEvPT_PKS0_iil,@"STO_CUDA_ENTRY STV_DEFAULT"
_Z29_XMP_gpu_unpack_vector_kernelIiEvPT_PKS0_iil:
        /* <DEDUP_REMOVED lines=32> */
[----:B------:R-:W-:Y:S01]  /*0200*/  IMAD.HI.U32 R8, R3, R11, R2 ;  /* 0x0000000b03087227 */ /* 0x000fe200078e0002 */
[----:B------:R-:W-:-:S05]  /*0210*/  SHF.R.S32.HI R11, RZ, 0x1f, R10 ;  /* 0x0000001fff0b7819 */ /* 0x000fca000001140a */
        /* <DEDUP_REMOVED lines=15> */
.L_x_12:
[----:B0-----:R-:W0:Y:S01]  /*0310*/  LDC R6, c[0x0][0x394] ;  /* 0x0000e500ff067b82 */ /* 0x001e220000000800 */
[----:B------:R-:W-:Y:S01]  /*0320*/  BSSY.RECONVERGENT B0, `(.L_x_7) ;  /* 0x000006d000007945 */ /* 0x000fe20003800200 */
[----:B0-----:R-:W-:-:S13]  /*0330*/  ISETP.GE.AND P0, PT, R12, R6, PT ;  /* 0x000000060c00720c */ /* 0x001fda0003f06270 */
[----:B------:R-:W-:Y:S05]  /*0340*/  @P0 BRA `(.L_x_8) ;  /* 0x0000000400a80947 */ /* 0x000fea0003800000 */
        /* <DEDUP_REMOVED lines=17> */
[----:B------:R-:W2:Y:S01]  /*0460*/  LDG.E.CONSTANT R29, desc[UR6][R28.64] ;  /* 0x000000061c1d7981 */ /* 0x000ea2000c1e9900 */
[-C--:B-1----:R-:W-:Y:S02]  /*0470*/  IMAD R20, R22, R18.reuse, RZ ;  /* 0x0000001216147224 */ /* 0x082fe400078e02ff */
[----:B------:R-:W-:-:S04]  /*0480*/  IMAD.WIDE.U32 R24, R3, R18, R12 ;  /* 0x0000001203187225 */ /* 0x000fc800078e000c */
[----:B------:R-:W-:-:S04]  /*0490*/  IMAD R19, R3, R19, R20 ;  /* 0x0000001303137224 */ /* 0x000fc800078e0214 */
[----:B------:R-:W-:Y:S01]  /*04a0*/  IMAD.IADD R21, R25, 0x1, R19 ;  /* 0x0000000119157824 */ /* 0x000fe200078e0213 */
[----:B0-----:R-:W-:-:S04]  /*04b0*/  LEA R20, P1, R24, R16, 0x2 ;  /* 0x0000001018147211 */ /* 0x001fc800078210ff */
[----:B------:R-:W-:Y:S02]  /*04c0*/  LEA.HI.X R21, R24, R17, R21, 0x2, P1 ;  /* 0x0000001118157211 */ /* 0x000fe400008f1415 */
[----:B------:R-:W-:-:S03]  /*04d0*/  ISETP.NE.AND P1, PT, R26, RZ, PT ;  /* 0x000000ff1a00720c */ /* 0x000fc60003f25270 */
[----:B--2---:R0:W-:Y:S02]  /*04e0*/  STG.E desc[UR6][R20.64], R29 ;  /* 0x0000001d14007986 */ /* 0x0041e4000c101906 */
[----:B0-----:R-:W-:-:S08]  /*04f0*/  IMAD.MOV.U32 R20, RZ, RZ, R10 ;  /* 0x000000ffff147224 */ /* 0x001fd000078e000a */
[----:B------:R-:W-:Y:S05]  /*0500*/  @!P1 BRA `(.L_x_10) ;  /* 0x00000000005c9947 */ /* 0x000fea0003800000 */
[----:B------:R-:W-:Y:S02]  /*0510*/  IADD3 R21, P2, PT, R10, R7, RZ ;  /* 0x000000070a157210 */ /* 0x000fe40007f5e0ff */
[----:B------:R-:W-:-:S03]  /*0520*/  ISETP.NE.AND P1, PT, R26, 0x1, PT ;  /* 0x000000011a00780c */ /* 0x000fc60003f25270 */
[----:B------:R-:W-:Y:S01]  /*0530*/  IMAD.X R24, R11, 0x1, R23, P2 ;  /* 0x000000010b187824 */ /* 0x000fe200010e0617 */
[----:B------:R-:W-:-:S04]  /*0540*/  LEA R20, P2, R21, R14, 0x2 ;  /* 0x0000000e15147211 */ /* 0x000fc800078410ff */
[----:B------:R-:W-:Y:S01]  /*0550*/  LEA.HI.X R21, R21, R15, R24, 0x2, P2 ;  /* 0x0000000f15157211 */ /* 0x000fe200010f1418 */
[----:B------:R-:W-:-:S04]  /*0560*/  IMAD.WIDE.U32 R24, R3, R18, R10 ;  /* 0x0000001203187225 */ /* 0x000fc800078e000a */
[----:B------:R0:W2:Y:S01]  /*0570*/  LDG.E.CONSTANT R26, desc[UR6][R20.64] ;  /* 0x00000006141a7981 */ /* 0x0000a2000c1e9900 */
[----:B------:R-:W-:Y:S01]  /*0580*/  IMAD.IADD R27, R19, 0x1, R25 ;  /* 0x00000001131b7824 */ /* 0x000fe200078e0219 */
[----:B------:R-:W-:Y:S02]  /*0590*/  @P1 IADD3 R25, P2, PT, R8, R7, RZ ;  /* 0x0000000708191210 */ /* 0x000fe40007f5e0ff */
[----:B0-----:R-:W-:-:S04]  /*05a0*/  LEA R20, P3, R24, R16, 0x2 ;  /* 0x0000001018147211 */ /* 0x001fc800078610ff */
[----:B------:R-:W-:Y:S01]  /*05b0*/  LEA.HI.X R21, R24, R17, R27, 0x2, P3 ;  /* 0x0000001118157211 */ /* 0x000fe200018f141b */
[----:B------:R-:W-:Y:S01]  /*05c0*/  @P1 IMAD.X R24, R9, 0x1, R23, P2 ;  /* 0x0000000109181824 */ /* 0x000fe200010e0617 */
[----:B------:R-:W-:-:S04]  /*05d0*/  @P1 LEA R14, P3, R25, R14, 0x2 ;  /* 0x0000000e190e1211 */ /* 0x000fc800078610ff */
[----:B------:R-:W-:-:S05]  /*05e0*/  @P1 LEA.HI.X R15, R25, R15, R24, 0x2, P3 ;  /* 0x0000000f190f1211 */ /* 0x000fca00018f1418 */
[----:B------:R0:W3:Y:S02]  /*05f0*/  @P1 LDG.E.CONSTANT R25, desc[UR6][R14.64] ;  /* 0x000000060e191981 */ /* 0x0000e4000c1e9900 */
[----:B0-----:R-:W-:-:S04]  /*0600*/  @P1 IMAD.WIDE.U32 R14, R3, R18, R8 ;  /* 0x00000012030e1225 */ /* 0x001fc800078e0008 */
[----:B------:R-:W-:Y:S01]  /*0610*/  @P1 IMAD.IADD R19, R19, 0x1, R15 ;  /* 0x0000000113131824 */ /* 0x000fe200078e020f */
[----:B------:R-:W-:-:S04]  /*0620*/  @P1 LEA R16, P2, R14, R16, 0x2 ;  /* 0x000000100e101211 */ /* 0x000fc800078410ff */
[----:B------:R-:W-:Y:S01]  /*0630*/  @P1 LEA.HI.X R17, R14, R17, R19, 0x2, P2 ;  /* 0x000000110e111211 */ /* 0x000fe200010f1413 */
[----:B--2---:R0:W-:Y:S02]  /*0640*/  STG.E desc[UR6][R20.64], R26 ;  /* 0x0000001a14007986 */ /* 0x0041e4000c101906 */
[----:B0-----:R-:W-:Y:S02]  /*0650*/  IMAD.MOV.U32 R20, RZ, RZ, R8 ;  /* 0x000000ffff147224 */ /* 0x001fe400078e0008 */
[----:B------:R-:W-:Y:S01]  /*0660*/  @P1 IMAD.MOV.U32 R20, RZ, RZ, R5 ;  /* 0x000000ffff141224 */ /* 0x000fe200078e0005 */
[----:B---3--:R0:W-:Y:S06]  /*0670*/  @P1 STG.E desc[UR6][R16.64], R25 ;  /* 0x0000001910001986 */ /* 0x0081ec000c101906 */
.L_x_10:
[----:B------:R-:W-:Y:S05]  /*0680*/  BSYNC.RECONVERGENT B1 ;  /* 0x0000000000017941 */ /* 0x000fea0003800200 */
.L_x_9:
[----:B------:R-:W-:Y:S05]  /*0690*/  @!P0 BRA `(.L_x_8) ;  /* 0x0000000000d48947 */ /* 0x000fea0003800000 */
.L_x_11:
[----:B------:R-:W-:Y:S02]  /*06a0*/  SHF.R.S32.HI R15, RZ, 0x1f, R20 ;  /* 0x0000001fff0f7819 */ /* 0x000fe40000011414 */
[----:B------:R-:W-:-:S05]  /*06b0*/  IADD3 R14, P0, PT, R7, R20, RZ ;  /* 0x00000014070e7210 */ /* 0x000fca0007f1e0ff */
[----:B0-----:R-:W-:Y:S01]  /*06c0*/  IMAD.X R17, R23, 0x1, R15, P0 ;  /* 0x0000000117117824 */ /* 0x001fe200000e060f */
[----:B------:R-:W-:-:S04]  /*06d0*/  LEA R16, P0, R14, UR14, 0x2 ;  /* 0x0000000e0e107c11 */ /* 0x000fc8000f8010ff */
[----:B------:R-:W-:-:S05]  /*06e0*/  LEA.HI.X R17, R14, UR15, R17, 0x2, P0 ;  /* 0x0000000f0e117c11 */ /* 0x000fca00080f1411 */
[----:B------:R0:W2:Y:S01]  /*06f0*/  LDG.E.CONSTANT R25, desc[UR6][R16.64] ;  /* 0x0000000610197981 */ /* 0x0000a2000c1e9900 */
[----:B------:R-:W-:Y:S02]  /*0700*/  IMAD R24, R22, UR8, RZ ;  /* 0x0000000816187c24 */ /* 0x000fe4000f8e02ff */
[----:B------:R-:W-:Y:S02]  /*0710*/  IMAD.MOV.U32 R14, RZ, RZ, R20 ;  /* 0x000000ffff0e7224 */ /* 0x000fe400078e0014 */
[C---:B------:R-:W-:Y:S02]  /*0720*/  IMAD R24, R3.reuse, UR9, R24 ;  /* 0x0000000903187c24 */ /* 0x040fe4000f8e0218 */
[----:B------:R-:W-:-:S04]  /*0730*/  IMAD.WIDE.U32 R14, R3, UR8, R14 ;  /* 0x00000008030e7c25 */ /* 0x000fc8000f8e000e */
[----:B------:R-:W-:Y:S01]  /*0740*/  IMAD.IADD R18, R0, 0x1, R20 ;  /* 0x0000000100127824 */ /* 0x000fe200078e0214 */
[----:B0-----:R-:W-:Y:S01]  /*0750*/  LEA R16, P0, R14, UR12, 0x2 ;  /* 0x0000000c0e107c11 */ /* 0x001fe2000f8010ff */
[----:B------:R-:W-:-:S03]  /*0760*/  IMAD.IADD R15, R24, 0x1, R15 ;  /* 0x00000001180f7824 */ /* 0x000fc600078e020f */
[--C-:B------:R-:W-:Y:S02]  /*0770*/  SHF.R.S32.HI R19, RZ, 0x1f, R18.reuse ;  /* 0x0000001fff137819 */ /* 0x100fe40000011412 */
[----:B------:R-:W-:Y:S01]  /*0780*/  LEA.HI.X R17, R14, UR13, R15, 0x2, P0 ;  /* 0x0000000d0e117c11 */ /* 0x000fe200080f140f */
[--C-:B------:R-:W-:Y:S01]  /*0790*/  IMAD.IADD R14, R0, 0x1, R18.reuse ;  /* 0x00000001000e7824 */ /* 0x100fe200078e0212 */
[----:B------:R-:W-:Y:S01]  /*07a0*/  IADD3 R27, P0, PT, R7, R18, RZ ;  /* 0x00000012071b7210 */ /* 0x000fe20007f1e0ff */
[----:B------:R-:W-:-:S03]  /*07b0*/  IMAD.WIDE.U32 R20, R3, UR8, R18 ;  /* 0x0000000803147c25 */ /* 0x000fc6000f8e0012 */
[--C-:B------:R-:W-:Y:S01]  /*07c0*/  SHF.R.S32.HI R15, RZ, 0x1f, R14.reuse ;  /* 0x0000001fff0f7819 */ /* 0x100fe2000001140e */
[----:B------:R-:W-:Y:S01]  /*07d0*/  IMAD.IADD R29, R24, 0x1, R21 ;  /* 0x00000001181d7824 */ /* 0x000fe200078e0215 */
[----:B------:R-:W-:Y:S01]  /*07e0*/  IADD3 R21, P2, PT, R7, R14, RZ ;  /* 0x0000000e07157210 */ /* 0x000fe20007f5e0ff */
[----:B------:R-:W-:Y:S01]  /*07f0*/  IMAD.X R26, R23, 0x1, R19, P0 ;  /* 0x00000001171a7824 */ /* 0x000fe200000e0613 */
[----:B------:R-:W-:Y:S01]  /*0800*/  LEA R28, P0, R27, UR14, 0x2 ;  /* 0x0000000e1b1c7c11 */ /* 0x000fe2000f8010ff */
[----:B------:R-:W-:-:S04]  /*0810*/  IMAD.WIDE.U32 R18, R3, UR8, R14 ;  /* 0x0000000803127c25 */ /* 0x000fc8000f8e000e */
[----:B------:R-:W-:Y:S01]  /*0820*/  IMAD.IADD R14, R0, 0x1, R14 ;  /* 0x00000001000e7824 */ /* 0x000fe200078e020e */
[----:B--2---:R0:W-:Y:S02]  /*0830*/  STG.E desc[UR6][R16.64], R25 ;  /* 0x0000001910007986 */ /* 0x0041e4000c101906 */
[----:B0-----:R-:W-:Y:S01]  /*0840*/  LEA R16, P1, R20, UR12, 0x2 ;  /* 0x0000000c14107c11 */ /* 0x001fe2000f8210ff */
[----:B------:R-:W-:Y:S02]  /*0850*/  IMAD.X R25, R23, 0x1, R15, P2 ;  /* 0x0000000117197824 */ /* 0x000fe400010e060f */
[----:B------:R-:W-:Y:S01]  /*0860*/  IMAD.IADD R15, R24, 0x1, R19 ;  /* 0x00000001180f7824 */ /* 0x000fe200078e0213 */
[----:B------:R-:W-:Y:S02]  /*0870*/  LEA.HI.X R17, R20, UR13, R29, 0x2, P1 ;  /* 0x0000000d14117c11 */ /* 0x000fe400088f141d */
[----:B------:R-:W-:Y:S02]  /*0880*/  LEA.HI.X R29, R27, UR15, R26, 0x2, P0 ;  /* 0x0000000f1b1d7c11 */ /* 0x000fe400080f141a */
[----:B------:R-:W-:-:S02]  /*0890*/  LEA R20, P1, R21, UR14, 0x2 ;  /* 0x0000000e15147c11 */ /* 0x000fc4000f8210ff */
[C---:B------:R-:W-:Y:S01]  /*08a0*/  LEA R26, P0, R18.reuse, UR12, 0x2 ;  /* 0x0000000c121a7c11 */ /* 0x040fe2000f8010ff */
[----:B------:R-:W2:Y:S01]  /*08b0*/  LDG.E.CONSTANT R28, desc[UR6][R28.64] ;  /* 0x000000061c1c7981 */ /* 0x000ea2000c1e9900 */
[----:B------:R-:W-:Y:S02]  /*08c0*/  LEA.HI.X R21, R21, UR15, R25, 0x2, P1 ;  /* 0x0000000f15157c11 */ /* 0x000fe400088f1419 */
[----:B------:R-:W-:Y:S02]  /*08d0*/  LEA.HI.X R27, R18, UR13, R15, 0x2, P0 ;  /* 0x0000000d121b7c11 */ /* 0x000fe400080f140f */
[----:B------:R-:W-:Y:S01]  /*08e0*/  SHF.R.S32.HI R15, RZ, 0x1f, R14 ;  /* 0x0000001fff0f7819 */ /* 0x000fe2000001140e */
[----:B------:R0:W3:Y:S01]  /*08f0*/  LDG.E.CONSTANT R25, desc[UR6][R20.64] ;  /* 0x0000000614197981 */ /* 0x0000e2000c1e9900 */
[----:B------:R-:W-:-:S05]  /*0900*/  IADD3 R19, P0, PT, R7, R14, RZ ;  /* 0x0000000e07137210 */ /* 0x000fca0007f1e0ff */
[----:B0-----:R-:W-:Y:S01]  /*0910*/  IMAD.X R20, R23, 0x1, R15, P0 ;  /* 0x0000000117147824 */ /* 0x001fe200000e060f */
[----:B------:R-:W-:-:S04]  /*0920*/  LEA R18, P0, R19, UR14, 0x2 ;  /* 0x0000000e13127c11 */ /* 0x000fc8000f8010ff */
[----:B------:R-:W-:-:S05]  /*0930*/  LEA.HI.X R19, R19, UR15, R20, 0x2, P0 ;  /* 0x0000000f13137c11 */ /* 0x000fca00080f1414 */
[----:B------:R0:W4:Y:S02]  /*0940*/  LDG.E.CONSTANT R29, desc[UR6][R18.64] ;  /* 0x00000006121d7981 */ /* 0x000124000c1e9900 */
[----:B0-----:R-:W-:-:S04]  /*0950*/  IMAD.WIDE.U32 R18, R3, UR8, R14 ;  /* 0x0000000803127c25 */ /* 0x001fc8000f8e000e */
[----:B------:R-:W-:Y:S01]  /*0960*/  IMAD.IADD R15, R24, 0x1, R19 ;  /* 0x00000001180f7824 */ /* 0x000fe200078e0213 */
[----:B------:R-:W-:-:S04]  /*0970*/  LEA R20, P0, R18, UR12, 0x2 ;  /* 0x0000000c12147c11 */ /* 0x000fc8000f8010ff */
[----:B------:R-:W-:Y:S01]  /*0980*/  LEA.HI.X R21, R18, UR13, R15, 0x2, P0 ;  /* 0x0000000d12157c11 */ /* 0x000fe200080f140f */
[----:B--2---:R-:W-:Y:S04]  /*0990*/  STG.E desc[UR6][R16.64], R28 ;  /* 0x0000001c10007986 */ /* 0x004fe8000c101906 */
[----:B---3--:R-:W-:Y:S04]  /*09a0*/  STG.E desc[UR6][R26.64], R25 ;  /* 0x000000191a007986 */ /* 0x008fe8000c101906 */
[----:B----4-:R0:W-:Y:S02]  /*09b0*/  STG.E desc[UR6][R20.64], R29 ;  /* 0x0000001d14007986 */ /* 0x0101e4000c101906 */
[----:B0-----:R-:W-:-:S05]  /*09c0*/  IMAD.IADD R20, R0, 0x1, R14 ;  /* 0x0000000100147824 */ /* 0x001fca00078e020e */
[----:B------:R-:W-:-:S13]  /*09d0*/  ISETP.GE.AND P0, PT, R20, R6, PT ;  /* 0x000000061400720c */ /* 0x000fda0003f06270 */
[----:B------:R-:W-:Y:S05]  /*09e0*/  @!P0 BRA `(.L_x_11) ;  /* 0xfffffffc002c8947 */ /* 0x000fea000383ffff */
.L_x_8:
[----:B------:R-:W-:Y:S05]  /*09f0*/  BSYNC.RECONVERGENT B0 ;  /* 0x0000000000007941 */ /* 0x000fea0003800200 */
.L_x_7:
[----:B------:R-:W1:Y:S01]  /*0a00*/  LDCU UR4, c[0x0][0x390] ;  /* 0x00007200ff0477ac */ /* 0x000e620008000800 */
[----:B------:R-:W-:-:S05]  /*0a10*/  IMAD.IADD R3, R4, 0x1, R3 ;  /* 0x0000000104037824 */ /* 0x000fca00078e0203 */
[----:B-1----:R-:W-:-:S13]  /*0a20*/  ISETP.GE.AND P0, PT, R3, UR4, PT ;  /* 0x0000000403007c0c */ /* 0x002fda000bf06270 */
[----:B------:R-:W-:Y:S05]  /*0a30*/  @!P0 BRA `(.L_x_12) ;  /* 0xfffffff800348947 */ /* 0x000fea000383ffff */
[----:B------:R-:W-:Y:S05]  /*0a40*/  EXIT ;  /* 0x000000000000794d */ /* 0x000fea0003800000 */
.L_x_13:
        /* <DEDUP_REMOVED lines=11> */
.L_x_57:


//--------------------- .text._Z29_XMP_gpu_unpack_vector_kernelIsEvPT_PKS0_iil --------------------------
	.section	.text._Z29_XMP_gpu_unpack_vector_kernelIsEvPT_PKS0_iil,"ax",@progbits
	.align	128
.text._Z29_XMP_gpu_unpack_vector_kernelIsEvPT_PKS0_iil:
        .type           _Z29_XMP_gpu_unpack_vector_kernelIsEvPT_PKS0_iil,@function
        .size           _Z29_XMP_gpu_unpack_vector_kernelIsEvPT_PKS0_iil,(.L_x_58 - _Z29_XMP_gpu_unpack_vector_kernelIsEvPT_PKS0_iil)
        .other          _Z29_XMP_gpu_unpack_vector_kernelIsEvPT_PKS0_iil,@"STO_CUDA_ENTRY STV_DEFAULT"
_Z29_XMP_gpu_unpack_vector_kernelIsEvPT_PKS0_iil:
        /* <DEDUP_REMOVED lines=49> */
.L_x_19:
        /* <DEDUP_REMOVED lines=21> */
[----:B------:R-:W2:Y:S01]  /*0460*/  LDG.E.U16.CONSTANT R29, desc[UR6][R28.64] ;  /* 0x000000061c1d7981 */ /* 0x000ea2000c1e9500 */
[-C--:B-1----:R-:W-:Y:S02]  /*0470*/  IMAD R20, R22, R18.reuse, RZ ;  /* 0x0000001216147224 */ /* 0x082fe400078e02ff */
[----:B------:R-:W-:-:S04]  /*0480*/  IMAD.WIDE.U32 R24, R3, R18, R12 ;  /* 0x0000001203187225 */ /* 0x000fc800078e000c */
[----:B------:R-:W-:-:S04]  /*0490*/  IMAD R19, R3, R19, R20 ;  /* 0x0000001303137224 */ /* 0x000fc800078e0214 */
[----:B------:R-:W-:Y:S01]  /*04a0*/  IMAD.IADD R21, R25, 0x1, R19 ;  /* 0x0000000119157824 */ /* 0x000fe200078e0213 */
[----:B0-----:R-:W-:-:S04]  /*04b0*/  LEA R20, P1, R24, R16, 0x1 ;  /* 0x0000001018147211 */ /* 0x001fc800078208ff */
[----:B------:R-:W-:Y:S02]  /*04c0*/  LEA.HI.X R21, R24, R17, R21, 0x1, P1 ;  /* 0x0000001118157211 */ /* 0x000fe400008f0c15 */
[----:B------:R-:W-:-:S03]  /*04d0*/  ISETP.NE.AND P1, PT, R26, RZ, PT ;  /* 0x000000ff1a00720c */ /* 0x000fc60003f25270 */
[----:B--2---:R0:W-:Y:S02]  /*04e0*/  STG.E.U16 desc[UR6][R20.64], R29 ;  /* 0x0000001d14007986 */ /* 0x0041e4000c101506 */
        /* <DEDUP_REMOVED lines=8> */
[----:B------:R0:W2:Y:S01]  /*0570*/  LDG.E.U16.CONSTANT R26, desc[UR6][R20.64] ;  /* 0x00000006141a7981 */ /* 0x0000a2000c1e9500 */
[----:B------:R-:W-:Y:S01]  /*0580*/  IMAD.IADD R27, R19, 0x1, R25 ;  /* 0x00000001131b7824 */ /* 0x000fe200078e0219 */
[----:B------:R-:W-:Y:S02]  /*0590*/  @P1 IADD3 R25, P2, PT, R8, R7, RZ ;  /* 0x0000000708191210 */ /* 0x000fe40007f5e0ff */
[----:B0-----:R-:W-:-:S04]  /*05a0*/  LEA R20, P3, R24, R16, 0x1 ;  /* 0x0000001018147211 */ /* 0x001fc800078608ff */
[----:B------:R-:W-:Y:S01]  /*05b0*/  LEA.HI.X R21, R24, R17, R27, 0x1, P3 ;  /* 0x0000001118157211 */ /* 0x000fe200018f0c1b */
[----:B------:R-:W-:Y:S01]  /*05c0*/  @P1 IMAD.X R24, R9, 0x1, R23, P2 ;  /* 0x0000000109181824 */ /* 0x000fe200010e0617 */
[----:B------:R-:W-:-:S04]  /*05d0*/  @P1 LEA R14, P3, R25, R14, 0x1 ;  /* 0x0000000e190e1211 */ /* 0x000fc800078608ff */
[----:B------:R-:W-:-:S05]  /*05e0*/  @P1 LEA.HI.X R15, R25, R15, R24, 0x1, P3 ;  /* 0x0000000f190f1211 */ /* 0x000fca00018f0c18 */
[----:B------:R0:W3:Y:S02]  /*05f0*/  @P1 LDG.E.U16.CONSTANT R25, desc[UR6][R14.64] ;  /* 0x000000060e191981 */ /* 0x0000e4000c1e9500 */
[----:B0-----:R-:W-:-:S04]  /*0600*/  @P1 IMAD.WIDE.U32 R14, R3, R18, R8 ;  /* 0x00000012030e1225 */ /* 0x001fc800078e0008 */
[----:B------:R-:W-:Y:S01]  /*0610*/  @P1 IMAD.IADD R19, R19, 0x1, R15 ;  /* 0x0000000113131824 */ /* 0x000fe200078e020f */
[----:B------:R-:W-:-:S04]  /*0620*/  @P1 LEA R16, P2, R14, R16, 0x1 ;  /* 0x000000100e101211 */ /* 0x000fc800078408ff */
[----:B------:R-:W-:Y:S01]  /*0630*/  @P1 LEA.HI.X R17, R14, R17, R19, 0x1, P2 ;  /* 0x000000110e111211 */ /* 0x000fe200010f0c13 */
[----:B--2---:R0:W-:Y:S02]  /*0640*/  STG.E.U16 desc[UR6][R20.64], R26 ;  /* 0x0000001a14007986 */ /* 0x0041e4000c101506 */
[----:B0-----:R-:W-:Y:S02]  /*0650*/  IMAD.MOV.U32 R20, RZ, RZ, R8 ;  /* 0x000000ffff147224 */ /* 0x001fe400078e0008 */
[----:B------:R-:W-:Y:S01]  /*0660*/  @P1 IMAD.MOV.U32 R20, RZ, RZ, R5 ;  /* 0x000000ffff141224 */ /* 0x000fe200078e0005 */
[----:B---3--:R0:W-:Y:S06]  /*0670*/  @P1 STG.E.U16 desc[UR6][R16.64], R25 ;  /* 0x0000001910001986 */ /* 0x0081ec000c101506 */
.L_x_17:
[----:B------:R-:W-:Y:S05]  /*0680*/  BSYNC.RECONVERGENT B1 ;  /* 0x0000000000017941 */ /* 0x000fea0003800200 */
.L_x_16:
[----:B------:R-:W-:Y:S05]  /*0690*/  @!P0 BRA `(.L_x_15) ;  /* 0x0000000000d48947 */ /* 0x000fea0003800000 */
.L_x_18:
[----:B------:R-:W-:Y:S02]  /*06a0*/  SHF.R.S32.HI R15, RZ, 0x1f, R20 ;  /* 0x0000001fff0f7819 */ /* 0x000fe40000011414 */
[----:B------:R-:W-:-:S05]  /*06b0*/  IADD3 R14, P0, PT, R7, R20, RZ ;  /* 0x00000014070e7210 */ /* 0x000fca0007f1e0ff */
[----:B0-----:R-:W-:Y:S01]  /*06c0*/  IMAD.X R17, R23, 0x1, R15, P0 ;  /* 0x0000000117117824 */ /* 0x001fe200000e060f */
[----:B------:R-:W-:-:S04]  /*06d0*/  LEA R16, P0, R14, UR14, 0x1 ;  /* 0x0000000e0e107c11 */ /* 0x000fc8000f8008ff */
[----:B------:R-:W-:-:S05]  /*06e0*/  LEA.HI.X R17, R14, UR15, R17, 0x1, P0 ;  /* 0x0000000f0e117c11 */ /* 0x000fca00080f0c11 */
[----:B------:R0:W2:Y:S01]  /*06f0*/  LDG.E.U16.CONSTANT R25, desc[UR6][R16.64] ;  /* 0x0000000610197981 */ /* 0x0000a2000c1e9500 */
        /* <DEDUP_REMOVED lines=19> */
[----:B--2---:R0:W-:Y:S02]  /*0830*/  STG.E.U16 desc[UR6][R16.64], R25 ;  /* 0x0000001910007986 */ /* 0x0041e4000c101506 */
[----:B0-----:R-:W-:Y:S01]  /*0840*/  LEA R16, P1, R20, UR12, 0x1 ;  /* 0x0000000c14107c11 */ /* 0x001fe2000f8208ff */
[----:B------:R-:W-:Y:S02]  /*0850*/  IMAD.X R25, R23, 0x1, R15, P2 ;  /* 0x0000000117197824 */ /* 0x000fe400010e060f */
[----:B------:R-:W-:Y:S01]  /*0860*/  IMAD.IADD R15, R24, 0x1, R19 ;  /* 0x00000001180f7824 */ /* 0x000fe200078e0213 */
[----:B------:R-:W-:Y:S02]  /*0870*/  LEA.HI.X R17, R20, UR13, R29, 0x1, P1 ;  /* 0x0000000d14117c11 */ /* 0x000fe400088f0c1d */
[----:B------:R-:W-:Y:S02]  /*0880*/  LEA.HI.X R29, R27, UR15, R26, 0x1, P0 ;  /* 0x0000000f1b1d7c11 */ /* 0x000fe400080f0c1a */
[----:B------:R-:W-:-:S02]  /*0890*/  LEA R20, P1, R21, UR14, 0x1 ;  /* 0x0000000e15147c11 */ /* 0x000fc4000f8208ff */
[C---:B------:R-:W-:Y:S01]  /*08a0*/  LEA R26, P0, R18.reuse, UR12, 0x1 ;  /* 0x0000000c121a7c11 */ /* 0x040fe2000f8008ff */
[----:B------:R-:W2:Y:S01]  /*08b0*/  LDG.E.U16.CONSTANT R28, desc[UR6][R28.64] ;  /* 0x000000061c1c7981 */ /* 0x000ea2000c1e9500 */
[----:B------:R-:W-:Y:S02]  /*08c0*/  LEA.HI.X R21, R21, UR15, R25, 0x1, P1 ;  /* 0x0000000f15157c11 */ /* 0x000fe400088f0c19 */
[----:B------:R-:W-:Y:S02]  /*08d0*/  LEA.HI.X R27, R18, UR13, R15, 0x1, P0 ;  /* 0x0000000d121b7c11 */ /* 0x000fe400080f0c0f */
[----:B------:R-:W-:Y:S01]  /*08e0*/  SHF.R.S32.HI R15, RZ, 0x1f, R14 ;  /* 0x0000001fff0f7819 */ /* 0x000fe2000001140e */
[----:B------:R0:W3:Y:S01]  /*08f0*/  LDG.E.U16.CONSTANT R25, desc[UR6][R20.64] ;  /* 0x0000000614197981 */ /* 0x0000e2000c1e9500 */
[----:B------:R-:W-:-:S05]  /*0900*/  IADD3 R19, P0, PT, R7, R14, RZ ;  /* 0x0000000e07137210 */ /* 0x000fca0007f1e0ff */
[----:B0-----:R-:W-:Y:S01]  /*0910*/  IMAD.X R20, R23, 0x1, R15, P0 ;  /* 0x0000000117147824 */ /* 0x001fe200000e060f */
[----:B------:R-:W-:-:S04]  /*0920*/  LEA R18, P0, R19, UR14, 0x1 ;  /* 0x0000000e13127c11 */ /* 0x000fc8000f8008ff */
[----:B------:R-:W-:-:S05]  /*0930*/  LEA.HI.X R19, R19, UR15, R20, 0x1, P0 ;  /* 0x0000000f13137c11 */ /* 0x000fca00080f0c14 */
[----:B------:R0:W4:Y:S02]  /*0940*/  LDG.E.U16.CONSTANT R29, desc[UR6][R18.64] ;  /* 0x00000006121d7981 */ /* 0x000124000c1e9500 */
[----:B0-----:R-:W-:-:S04]  /*0950*/  IMAD.WIDE.U32 R18, R3, UR8, R14 ;  /* 0x0000000803127c25 */ /* 0x001fc8000f8e000e */
[----:B------:R-:W-:Y:S01]  /*0960*/  IMAD.IADD R15, R24, 0x1, R19 ;  /* 0x00000001180f7824 */ /* 0x000fe200078e0213 */
[----:B------:R-:W-:-:S04]  /*0970*/  LEA R20, P0, R18, UR12, 0x1 ;  /* 0x0000000c12147c11 */ /* 0x000fc8000f8008ff */
[----:B------:R-:W-:Y:S01]  /*0980*/  LEA.HI.X R21, R18, UR13, R15, 0x1, P0 ;  /* 0x0000000d12157c11 */ /* 0x000fe200080f0c0f */
[----:B--2---:R-:W-:Y:S04]  /*0990*/  STG.E.U16 desc[UR6][R16.64], R28 ;  /* 0x0000001c10007986 */ /* 0x004fe8000c101506 */
[----:B---3--:R-:W-:Y:S04]  /*09a0*/  STG.E.U16 desc[UR6][R26.64], R25 ;  /* 0x000000191a007986 */ /* 0x008fe8000c101506 */
[----:B----4-:R0:W-:Y:S02]  /*09b0*/  STG.E.U16 desc[UR6][R20.64], R29 ;  /* 0x0000001d14007986 */ /* 0x0101e4000c101506 */
[----:B0-----:R-:W-:-:S05]  /*09c0*/  IMAD.IADD R20, R0, 0x1, R14 ;  /* 0x0000000100147824 */ /* 0x001fca00078e020e */
[----:B------:R-:W-:-:S13]  /*09d0*/  ISETP.GE.AND P0, PT, R20, R6, PT ;  /* 0x000000061400720c */ /* 0x000fda0003f06270 */
[----:B------:R-:W-:Y:S05]  /*09e0*/  @!P0 BRA `(.L_x_18) ;  /* 0xfffffffc002c8947 */ /* 0x000fea000383ffff */
.L_x_15:
[----:B------:R-:W-:Y:S05]  /*09f0*/  BSYNC.RECONVERGENT B0 ;  /* 0x0000000000007941 */ /* 0x000fea0003800200 */
.L_x_14:
[----:B------:R-:W1:Y:S01]  /*0a00*/  LDCU UR4, c[0x0][0x390] ;  /* 0x00007200ff0477ac */ /* 0x000e620008000800 */
[----:B------:R-:W-:-:S05]  /*0a10*/  IMAD.IADD R3, R4, 0x1, R3 ;  /* 0x0000000104037824 */ /* 0x000fca00078e0203 */
[----:B-1----:R-:W-:-:S13]  /*0a20*/  ISETP.GE.AND P0, PT, R3, UR4, PT ;  /* 0x0000000403007c0c */ /* 0x002fda000bf06270 */
[----:B------:R-:W-:Y:S05]  /*0a30*/  @!P0 BRA `(.L_x_19) ;  /* 0xfffffff800348947 */ /* 0x000fea000383ffff */
[----:B------:R-:W-:Y:S05]  /*0a40*/  EXIT ;  /* 0x000000000000794d */ /* 0x000fea0003800000 */
.L_x_20:
        /* <DEDUP_REMOVED lines=11> */
.L_x_58:


//--------------------- .text._Z29_XMP_gpu_unpack_vector_kernelIcEvPT_PKS0_iil --------------------------
	.section	.text._Z29_XMP_gpu_unpack_vector_kernelIcEvPT_PKS0_iil,"ax",@progbits
	.align	128
.text._Z29_XMP_gpu_unpack_vector_kernelIcEvPT_PKS0_iil:
        .type           _Z29_XMP_gpu_unpack_vector_kernelIcEvPT_PKS0_iil,@function
        .size           _Z29_XMP_gpu_unpack_vector_kernelIcEvPT_PKS0_iil,(.L_x_59 - _Z29_XMP_gpu_unpack_vector_kernelIcEvPT_PKS0_iil)
        .other          _Z29_XMP_gpu_unpack_vector_kernelIcEvPT_PKS0_iil,@"STO_CUDA_ENTRY STV_DEFAULT"
_Z29_XMP_gpu_unpack_vector_kernelIcEvPT_PKS0_iil:
        /* <DEDUP_REMOVED lines=49> */
.L_x_26:
[----:B0-----:R-:W0:Y:S01]  /*0310*/  LDC R6, c[0x0][0x394] ;  /* 0x0000e500ff067b82 */ /* 0x001e220000000800 */
[----:B------:R-:W-:Y:S01]  /*0320*/  BSSY.RECONVERGENT B0, `(.L_x_21) ;  /* 0x0000058000007945 */ /* 0x000fe20003800200 */
[----:B0-----:R-:W-:-:S13]  /*0330*/  ISETP.GE.AND P0, PT, R12, R6, PT ;  /* 0x000000060c00720c */ /* 0x001fda0003f06270 */
[----:B-1-3--:R-:W-:Y:S05]  /*0340*/  @P0 BRA `(.L_x_22) ;  /* 0x0000000400540947 */ /* 0x00afea0003800000 */
        /* <DEDUP_REMOVED lines=10> */
[----:B------:R-:W-:-:S07]  /*03f0*/  SHF.R.S32.HI R13, RZ, 0x1f, R12 ;  /* 0x0000001fff0d7819 */ /* 0x000fce000001140c */
[----:B------:R-:W1:Y:S08]  /*0400*/  LDC.64 R18, c[0x0][0x398] ;  /* 0x0000e600ff127b82 */ /* 0x000e700000000a00 */
[----:B------:R-:W2:Y:S01]  /*0410*/  LDC.64 R16, c[0x0][0x380] ;  /* 0x0000e000ff107b82 */ /* 0x000ea20000000a00 */
[----:B0-----:R-:W-:-:S04]  /*0420*/  IADD3 R26, P1, P2, R12, R14, R7 ;  /* 0x0000000e0c1a7210 */ /* 0x001fc80007a3e007 */
[----:B------:R-:W-:-:S06]  /*0430*/  IADD3.X R27, PT, PT, R13, R15, R25, P1, P2 ;  /* 0x0000000f0d1b7210 */ /* 0x000fcc0000fe4419 */
[----:B------:R-:W3:Y:S01]  /*0440*/  LDG.E.U8.CONSTANT R27, desc[UR6][R26.64] ;  /* 0x000000061a1b7981 */ /* 0x000ee2000c1e9100 */
[----:B-1----:R-:W-:-:S04]  /*0450*/  IMAD.WIDE.U32 R20, R3, R18, R12 ;  /* 0x0000001203147225 */ /* 0x002fc800078e000c */
[----:B------:R-:W-:Y:S01]  /*0460*/  IMAD R22, R23, R18, RZ ;  /* 0x0000001217167224 */ /* 0x000fe200078e02ff */
[----:B--2---:R-:W-:Y:S01]  /*0470*/  IADD3 R20, P1, PT, R20, R16, RZ ;  /* 0x0000001014147210 */ /* 0x004fe20007f3e0ff */
[----:B------:R-:W-:Y:S02]  /*0480*/  IMAD.MOV.U32 R29, RZ, RZ, R10 ;  /* 0x000000ffff1d7224 */ /* 0x000fe400078e000a */
[----:B------:R-:W-:-:S05]  /*0490*/  IMAD R22, R3, R19, R22 ;  /* 0x0000001303167224 */ /* 0x000fca00078e0216 */
[----:B------:R-:W-:Y:S02]  /*04a0*/  IADD3.X R21, PT, PT, R17, R21, R22, P1, !PT ;  /* 0x0000001511157210 */ /* 0x000fe40000ffe416 */
[----:B------:R-:W-:-:S03]  /*04b0*/  ISETP.NE.AND P1, PT, R24, RZ, PT ;  /* 0x000000ff1800720c */ /* 0x000fc60003f25270 */
[----:B---3--:R0:W-:Y:S10]  /*04c0*/  STG.E.U8 desc[UR6][R20.64], R27 ;  /* 0x0000001b14007986 */ /* 0x0081f4000c101106 */
[----:B------:R-:W-:Y:S05]  /*04d0*/  @!P1 BRA `(.L_x_24) ;  /* 0x0000000000449947 */ /* 0x000fea0003800000 */
[----:B------:R-:W-:Y:S02]  /*04e0*/  ISETP.NE.AND P1, PT, R24, 0x1, PT ;  /* 0x000000011800780c */ /* 0x000fe40003f25270 */
[----:B0-----:R-:W-:-:S04]  /*04f0*/  IADD3 R20, P2, P3, R10, R14, R7 ;  /* 0x0000000e0a147210 */ /* 0x001fc80007b5e007 */
[----:B------:R-:W-:-:S06]  /*0500*/  IADD3.X R21, PT, PT, R11, R15, R25, P2, P3 ;  /* 0x0000000f0b157210 */ /* 0x000fcc00017e6419 */
[----:B------:R-:W2:Y:S01]  /*0510*/  LDG.E.U8.CONSTANT R21, desc[UR6][R20.64] ;  /* 0x0000000614157981 */ /* 0x000ea2000c1e9100 */
[----:B------:R-:W-:-:S04]  /*0520*/  @P1 IADD3 R14, P4, P5, R8, R14, R7 ;  /* 0x0000000e080e1210 */ /* 0x000fc80007d9e007 */
[----:B------:R-:W-:-:S06]  /*0530*/  @P1 IADD3.X R15, PT, PT, R9, R15, R25, P4, P5 ;  /* 0x0000000f090f1210 */ /* 0x000fcc00027ea419 */
[----:B------:R-:W3:Y:S01]  /*0540*/  @P1 LDG.E.U8.CONSTANT R15, desc[UR6][R14.64] ;  /* 0x000000060e0f1981 */ /* 0x000ee2000c1e9100 */
[----:B------:R-:W-:-:S04]  /*0550*/  IMAD.WIDE.U32 R26, R3, R18, R10 ;  /* 0x00000012031a7225 */ /* 0x000fc800078e000a */
[----:B------:R-:W-:Y:S01]  /*0560*/  @P1 IMAD.WIDE.U32 R18, R3, R18, R8 ;  /* 0x0000001203121225 */ /* 0x000fe200078e0008 */
[-C--:B------:R-:W-:Y:S02]  /*0570*/  IADD3 R26, P2, PT, R26, R16.reuse, RZ ;  /* 0x000000101a1a7210 */ /* 0x080fe40007f5e0ff */
[----:B------:R-:W-:Y:S02]  /*0580*/  @P1 IADD3 R16, P3, PT, R18, R16, RZ ;  /* 0x0000001012101210 */ /* 0x000fe40007f7e0ff */
[CC--:B------:R-:W-:Y:S02]  /*0590*/  IADD3.X R27, PT, PT, R17.reuse, R22.reuse, R27, P2, !PT ;  /* 0x00000016111b7210 */ /* 0x0c0fe400017fe41b */
[----:B------:R-:W-:Y:S01]  /*05a0*/  @P1 IADD3.X R17, PT, PT, R17, R22, R19, P3, !PT ;  /* 0x0000001611111210 */ /* 0x000fe20001ffe413 */
[----:B------:R-:W-:Y:S02]  /*05b0*/  IMAD.MOV.U32 R29, RZ, RZ, R8 ;  /* 0x000000ffff1d7224 */ /* 0x000fe400078e0008 */
[----:B------:R-:W-:Y:S01]  /*05c0*/  @P1 IMAD.MOV.U32 R29, RZ, RZ, R5 ;  /* 0x000000ffff1d1224 */ /* 0x000fe200078e0005 */
[----:B--2---:R1:W-:Y:S04]  /*05d0*/  STG.E.U8 desc[UR6][R26.64], R21 ;  /* 0x000000151a007986 */ /* 0x0043e8000c101106 */
[----:B---3--:R1:W-:Y:S02]  /*05e0*/  @P1 STG.E.U8 desc[UR6][R16.64], R15 ;  /* 0x0000000f10001986 */ /* 0x0083e4000c101106 */
.L_x_24:
[----:B------:R-:W-:Y:S05]  /*05f0*/  BSYNC.RECONVERGENT B1 ;  /* 0x0000000000017941 */ /* 0x000fea0003800200 */
.L_x_23:
[----:B------:R-:W-:Y:S05]  /*0600*/  @!P0 BRA `(.L_x_22) ;  /* 0x0000000000a48947 */ /* 0x000fea0003800000 */
.L_x_25:
[----:B---3--:R-:W-:Y:S02]  /*0610*/  SHF.R.S32.HI R19, RZ, 0x1f, R29 ;  /* 0x0000001fff137819 */ /* 0x008fe4000001141d */
[----:B-1----:R-:W-:-:S04]  /*0620*/  IADD3 R26, P0, P1, R29, UR14, R7 ;  /* 0x0000000e1d1a7c10 */ /* 0x002fc8000f91e007 */
[----:B0-----:R-:W-:-:S05]  /*0630*/  IADD3.X R27, PT, PT, R19, UR15, R25, P0, P1 ;  /* 0x0000000f131b7c10 */ /* 0x001fca00087e2419 */
[----:B------:R-:W2:Y:S01]  /*0640*/  LDG.E.U8.CONSTANT R28, desc[UR6][R26.64] ;  /* 0x000000061a1c7981 */ /* 0x000ea2000c1e9100 */
[--C-:B------:R-:W-:Y:S02]  /*0650*/  IMAD.IADD R16, R0, 0x1, R29.reuse ;  /* 0x0000000100107824 */ /* 0x100fe400078e021d */
[----:B------:R-:W-:Y:S02]  /*0660*/  IMAD.MOV.U32 R18, RZ, RZ, R29 ;  /* 0x000000ffff127224 */ /* 0x000fe400078e001d */
[----:B------:R-:W-:Y:S01]  /*0670*/  IMAD R20, R23, UR8, RZ ;  /* 0x0000000817147c24 */ /* 0x000fe2000f8e02ff */
[----:B------:R-:W-:Y:S01]  /*0680*/  SHF.R.S32.HI R17, RZ, 0x1f, R16 ;  /* 0x0000001fff117819 */ /* 0x000fe20000011410 */
[----:B------:R-:W-:Y:S01]  /*0690*/  IMAD.WIDE.U32 R18, R3, UR8, R18 ;  /* 0x0000000803127c25 */ /* 0x000fe2000f8e0012 */
[----:B------:R-:W-:-:S03]  /*06a0*/  IADD3 R14, P1, P2, R16, UR14, R7 ;  /* 0x0000000e100e7c10 */ /* 0x000fc6000fa3e007 */
[----:B------:R-:W-:Y:S01]  /*06b0*/  IMAD R29, R3, UR9, R20 ;  /* 0x00000009031d7c24 */ /* 0x000fe2000f8e0214 */
[----:B------:R-:W-:Y:S02]  /*06c0*/  IADD3.X R15, PT, PT, R17, UR15, R25, P1, P2 ;  /* 0x0000000f110f7c10 */ /* 0x000fe40008fe4419 */
[----:B------:R-:W-:Y:S01]  /*06d0*/  IADD3 R20, P0, PT, R18, UR12, RZ ;  /* 0x0000000c12147c10 */ /* 0x000fe2000ff1e0ff */
[C---:B------:R-:W-:Y:S02]  /*06e0*/  IMAD.IADD R18, R0.reuse, 0x1, R16 ;  /* 0x0000000100127824 */ /* 0x040fe400078e0210 */
[----:B------:R0:W3:Y:S01]  /*06f0*/  LDG.E.U8.CONSTANT R24, desc[UR6][R14.64] ;  /* 0x000000060e187981 */ /* 0x0000e2000c1e9100 */
[----:B------:R-:W-:Y:S02]  /*0700*/  IADD3.X R21, PT, PT, R29, UR13, R19, P0, !PT ;  /* 0x0000000d1d157c10 */ /* 0x000fe400087fe413 */
[--C-:B------:R-:W-:Y:S01]  /*0710*/  SHF.R.S32.HI R19, RZ, 0x1f, R18.reuse ;  /* 0x0000001fff137819 */ /* 0x100fe20000011412 */
[----:B0-----:R-:W-:-:S05]  /*0720*/  IMAD.IADD R14, R0, 0x1, R18 ;  /* 0x00000001000e7824 */ /* 0x001fca00078e0212 */
[----:B------:R-:W-:Y:S02]  /*0730*/  SHF.R.S32.HI R15, RZ, 0x1f, R14 ;  /* 0x0000001fff0f7819 */ /* 0x000fe4000001140e */
[----:B------:R-:W-:-:S04]  /*0740*/  IADD3 R26, P2, P3, R14, UR14, R7 ;  /* 0x0000000e0e1a7c10 */ /* 0x000fc8000fb5e007 */
[----:B------:R-:W-:-:S06]  /*0750*/  IADD3.X R27, PT, PT, R15, UR15, R25, P2, P3 ;  /* 0x0000000f0f1b7c10 */ /* 0x000fcc00097e6419 */
[----:B------:R-:W4:Y:S04]  /*0760*/  LDG.E.U8.CONSTANT R27, desc[UR6][R26.64] ;  /* 0x000000061a1b7981 */ /* 0x000f28000c1e9100 */
[----:B--2---:R0:W-:Y:S02]  /*0770*/  STG.E.U8 desc[UR6][R20.64], R28 ;  /* 0x0000001c14007986 */ /* 0x0041e4000c101106 */
[----:B0-----:R-:W-:-:S04]  /*0780*/  IADD3 R20, P0, P1, R18, UR14, R7 ;  /* 0x0000000e12147c10 */ /* 0x001fc8000f91e007 */
[----:B------:R-:W-:-:S05]  /*0790*/  IADD3.X R21, PT, PT, R19, UR15, R25, P0, P1 ;  /* 0x0000000f13157c10 */ /* 0x000fca00087e2419 */
[----:B------:R0:W2:Y:S01]  /*07a0*/  LDG.E.U8.CONSTANT R22, desc[UR6][R20.64] ;  /* 0x0000000614167981 */ /* 0x0000a2000c1e9100 */
[----:B------:R-:W-:-:S04]  /*07b0*/  IMAD.WIDE.U32 R16, R3, UR8, R16 ;  /* 0x0000000803107c25 */ /* 0x000fc8000f8e0010 */
[----:B------:R-:W-:Y:S01]  /*07c0*/  IMAD.WIDE.U32 R18, R3, UR8, R18 ;  /* 0x0000000803127c25 */ /* 0x000fe2000f8e0012 */
[----:B------:R-:W-:-:S04]  /*07d0*/  IADD3 R16, P0, PT, R16, UR12, RZ ;  /* 0x0000000c10107c10 */ /* 0x000fc8000ff1e0ff */
[----:B------:R-:W-:Y:S01]  /*07e0*/  IADD3.X R17, PT, PT, R29, UR13, R17, P0, !PT ;  /* 0x0000000d1d117c10 */ /* 0x000fe200087fe411 */
[----:B0-----:R-:W-:Y:S01]  /*07f0*/  IMAD.WIDE.U32 R20, R3, UR8, R14 ;  /* 0x0000000803147c25 */ /* 0x001fe2000f8e000e */
[----:B------:R-:W-:-:S04]  /*0800*/  IADD3 R18, P0, PT, R18, UR12, RZ ;  /* 0x0000000c12127c10 */ /* 0x000fc8000ff1e0ff */
[C---:B------:R-:W-:Y:S02]  /*0810*/  IADD3.X R19, PT, PT, R29.reuse, UR13, R19, P0, !PT ;  /* 0x0000000d1d137c10 */ /* 0x040fe400087fe413 */
[----:B------:R-:W-:Y:S01]  /*0820*/  IADD3 R20, P0, PT, R20, UR12, RZ ;  /* 0x0000000c14147c10 */ /* 0x000fe2000ff1e0ff */
[----:B---3--:R3:W-:Y:S03]  /*0830*/  STG.E.U8 desc[UR6][R16.64], R24 ;  /* 0x0000001810007986 */ /* 0x0087e6000c101106 */
[----:B------:R-:W-:Y:S01]  /*0840*/  IADD3.X R21, PT, PT, R29, UR13, R21, P0, !PT ;  /* 0x0000000d1d157c10 */ /* 0x000fe200087fe415 */
[----:B------:R-:W-:-:S05]  /*0850*/  IMAD.IADD R29, R0, 0x1, R14 ;  /* 0x00000001001d7824 */ /* 0x000fca00078e020e */
[----:B------:R-:W-:Y:S01]  /*0860*/  ISETP.GE.AND P0, PT, R29, R6, PT ;  /* 0x000000061d00720c */ /* 0x000fe20003f06270 */
[----:B--2---:R3:W-:Y:S04]  /*0870*/  STG.E.U8 desc[UR6][R18.64], R22 ;  /* 0x0000001612007986 */ /* 0x0047e8000c101106 */
[----:B----4-:R3:W-:Y:S08]  /*0880*/  STG.E.U8 desc[UR6][R20.64], R27 ;  /* 0x0000001b14007986 */ /* 0x0107f0000c101106 */
[----:B------:R-:W-:Y:S05]  /*0890*/  @!P0 BRA `(.L_x_25) ;  /* 0xfffffffc005c8947 */ /* 0x000fea000383ffff */
.L_x_22:
[----:B------:R-:W-:Y:S05]  /*08a0*/  BSYNC.RECONVERGENT B0 ;  /* 0x0000000000007941 */ /* 0x000fea0003800200 */
.L_x_21:
[----:B------:R-:W2:Y:S01]  /*08b0*/  LDCU UR4, c[0x0][0x390] ;  /* 0x00007200ff0477ac */ /* 0x000ea20008000800 */
[----:B------:R-:W-:-:S05]  /*08c0*/  IMAD.IADD R3, R4, 0x1, R3 ;  /* 0x0000000104037824 */ /* 0x000fca00078e0203 */
[----:B--2---:R-:W-:-:S13]  /*08d0*/  ISETP.GE.AND P0, PT, R3, UR4, PT ;  /* 0x0000000403007c0c */ /* 0x004fda000bf06270 */
[----:B------:R-:W-:Y:S05]  /*08e0*/  @!P0 BRA `(.L_x_26) ;  /* 0xfffffff800888947 */ /* 0x000fea000383ffff */
[----:B------:R-:W-:Y:S05]  /*08f0*/  EXIT ;  /* 0x000000000000794d */ /* 0x000fea0003800000 */
.L_x_27:
        /* <DEDUP_REMOVED lines=16> */
.L_x_59:


//--------------------- .text._Z27_XMP_gpu_pack_vector_kernelIxEvPT_PKS0_iil --------------------------
	.section	.text._Z27_XMP_gpu_pack_vector_kernelIxEvPT_PKS0_iil,"ax",@progbits
	.align	128
.text._Z27_XMP_gpu_pack_vector_kernelIxEvPT_PKS0_iil:
        .type           _Z27_XMP_gpu_pack_vector_kernelIxEvPT_PKS0_iil,@function
        .size           _Z27_XMP_gpu_pack_vector_kernelIxEvPT_PKS0_iil,(.L_x_60 - _Z27_XMP_gpu_pack_vector_kernelIxEvPT_PKS0_iil)
        .other          _Z27_XMP_gpu_pack_vector_kernelIxEvPT_PKS0_iil,@"STO_CUDA_ENTRY STV_DEFAULT"
_Z27_XMP_gpu_pack_vector_kernelIxEvPT_PKS0_iil:
        /* <DEDUP_REMOVED lines=48> */
.L_x_33:
[----:B0-----:R-:W0:Y:S01]  /*0300*/  LDC R6, c[0x0][0x394] ;  /* 0x0000e500ff067b82 */ /* 0x001e220000000800 */
[----:B------:R-:W-:Y:S01]  /*0310*/  BSSY.RECONVERGENT B0, `(.L_x_28) ;  /* 0x000006e000007945 */ /* 0x000fe20003800200 */
[----:B0-----:R-:W-:-:S13]  /*0320*/  ISETP.GE.AND P0, PT, R12, R6, PT ;  /* 0x000000060c00720c */ /* 0x001fda0003f06270 */
[----:B-12---:R-:W-:Y:S05]  /*0330*/  @P0 BRA `(.L_x_29) ;  /* 0x0000000400ac0947 */ /* 0x006fea0003800000 */
        /* <DEDUP_REMOVED lines=12> */
[----:B------:R-:W1:Y:S01]  /*0400*/  LDC.64 R14, c[0x0][0x380] ;  /* 0x0000e000ff0e7b82 */ /* 0x000e620000000a00 */
[----:B------:R-:W-:-:S07]  /*0410*/  IMAD.X R26, R25, 0x1, R13, P1 ;  /* 0x00000001191a7824 */ /* 0x000fce00008e060d */
[----:B------:R-:W2:Y:S01]  /*0420*/  LDC.64 R16, c[0x0][0x388] ;  /* 0x0000e200ff107b82 */ /* 0x000ea20000000a00 */
[-C--:B0-----:R-:W-:Y:S02]  /*0430*/  IMAD R24, R23, R18.reuse, RZ ;  /* 0x0000001217187224 */ /* 0x081fe400078e02ff */
[----:B------:R-:W-:-:S04]  /*0440*/  IMAD.WIDE.U32 R28, R3, R18, R12 ;  /* 0x00000012031c7225 */ /* 0x000fc800078e000c */
[----:B------:R-:W-:Y:S01]  /*0450*/  IMAD R24, R3, R19, R24 ;  /* 0x0000001303187224 */ /* 0x000fe200078e0218 */
[----:B-1----:R-:W-:-:S03]  /*0460*/  LEA R20, P1, R21, R14, 0x3 ;  /* 0x0000000e15147211 */ /* 0x002fc600078218ff */
[----:B------:R-:W-:Y:S01]  /*0470*/  IMAD.IADD R19, R29, 0x1, R24 ;  /* 0x000000011d137824 */ /* 0x000fe200078e0218 */
[----:B------:R-:W-:Y:S02]  /*0480*/  LEA.HI.X R21, R21, R15, R26, 0x3, P1 ;  /* 0x0000000f15157211 */ /* 0x000fe400008f1c1a */
[----:B--2---:R-:W-:-:S04]  /*0490*/  LEA R26, P1, R28, R16, 0x3 ;  /* 0x000000101c1a7211 */ /* 0x004fc800078218ff */
[----:B------:R-:W-:-:S06]  /*04a0*/  LEA.HI.X R27, R28, R17, R19, 0x3, P1 ;  /* 0x000000111c1b7211 */ /* 0x000fcc00008f1c13 */
[----:B------:R-:W2:Y:S01]  /*04b0*/  LDG.E.64.CONSTANT R26, desc[UR6][R26.64] ;  /* 0x000000061a1a7981 */ /* 0x000ea2000c1e9b00 */
[----:B------:R-:W-:Y:S01]  /*04c0*/  ISETP.NE.AND P1, PT, R22, RZ, PT ;  /* 0x000000ff1600720c */ /* 0x000fe20003f25270 */
[----:B------:R-:W-:Y:S02]  /*04d0*/  IMAD.MOV.U32 R19, RZ, RZ, R10 ;  /* 0x000000ffff137224 */ /* 0x000fe400078e000a */
[----:B--2---:R0:W-:Y:S10]  /*04e0*/  STG.E.64 desc[UR6][R20.64], R26 ;  /* 0x0000001a14007986 */ /* 0x0041f4000c101b06 */
[----:B------:R-:W-:Y:S05]  /*04f0*/  @!P1 BRA `(.L_x_31) ;  /* 0x0000000000609947 */ /* 0x000fea0003800000 */
[----:B------:R-:W-:Y:S02]  /*0500*/  ISETP.NE.AND P1, PT, R22, 0x1, PT ;  /* 0x000000011600780c */ /* 0x000fe40003f25270 */
[----:B------:R-:W-:-:S03]  /*0510*/  SHF.R.S32.HI R11, RZ, 0x1f, R10 ;  /* 0x0000001fff0b7819 */ /* 0x000fc6000001140a */
[----:B0-----:R-:W-:-:S04]  /*0520*/  IMAD.WIDE.U32 R20, R3, R18, R10 ;  /* 0x0000001203147225 */ /* 0x001fc800078e000a */
[----:B------:R-:W-:Y:S01]  /*0530*/  IMAD.IADD R21, R24, 0x1, R21 ;  /* 0x0000000118157824 */ /* 0x000fe200078e0215 */
[----:B------:R-:W-:-:S03]  /*0540*/  LEA R26, P2, R20, R16, 0x3 ;  /* 0x00000010141a7211 */ /* 0x000fc600078418ff */
[----:B------:R-:W-:Y:S01]  /*0550*/  @P1 IMAD.WIDE.U32 R18, R3, R18, R8 ;  /* 0x0000001203121225 */ /* 0x000fe200078e0008 */
[----:B------:R-:W-:-:S03]  /*0560*/  LEA.HI.X R27, R20, R17, R21, 0x3, P2 ;  /* 0x00000011141b7211 */ /* 0x000fc600010f1c15 */
[----:B------:R-:W-:Y:S01]  /*0570*/  @P1 IMAD.IADD R24, R24, 0x1, R19 ;  /* 0x0000000118181824 */ /* 0x000fe200078e0213 */
[----:B------:R-:W-:-:S04]  /*0580*/  @P1 LEA R16, P3, R18, R16, 0x3 ;  /* 0x0000001012101211 */ /* 0x000fc800078618ff */
[----:B------:R-:W-:Y:S01]  /*0590*/  @P1 LEA.HI.X R17, R18, R17, R24, 0x3, P3 ;  /* 0x0000001112111211 */ /* 0x000fe200018f1c18 */
[----:B------:R-:W2:Y:S05]  /*05a0*/  LDG.E.64.CONSTANT R26, desc[UR6][R26.64] ;  /* 0x000000061a1a7981 */ /* 0x000eaa000c1e9b00 */
[----:B------:R-:W3:Y:S01]  /*05b0*/  @P1 LDG.E.64.CONSTANT R16, desc[UR6][R16.64] ;  /* 0x0000000610101981 */ /* 0x000ee2000c1e9b00 */
[-C--:B------:R-:W-:Y:S02]  /*05c0*/  IADD3 R21, P3, PT, R10, R7.reuse, RZ ;  /* 0x000000070a157210 */ /* 0x080fe40007f7e0ff */
[----:B------:R-:W-:-:S03]  /*05d0*/  @P1 IADD3 R18, P2, PT, R8, R7, RZ ;  /* 0x0000000708121210 */ /* 0x000fc60007f5e0ff */
[----:B------:R-:W-:Y:S01]  /*05e0*/  IMAD.X R22, R25, 0x1, R11, P3 ;  /* 0x0000000119167824 */ /* 0x000fe200018e060b */
[-C--:B------:R-:W-:Y:S01]  /*05f0*/  LEA R20, P3, R21, R14.reuse, 0x3 ;  /* 0x0000000e15147211 */ /* 0x080fe200078618ff */
[----:B------:R-:W-:Y:S01]  /*0600*/  @P1 IMAD.X R19, R9, 0x1, R25, P2 ;  /* 0x0000000109131824 */ /* 0x000fe200010e0619 */
[C---:B------:R-:W-:Y:S02]  /*0610*/  @P1 LEA R14, P4, R18.reuse, R14, 0x3 ;  /* 0x0000000e120e1211 */ /* 0x040fe400078818ff */
[-C--:B------:R-:W-:Y:S02]  /*0620*/  LEA.HI.X R21, R21, R15.reuse, R22, 0x3, P3 ;  /* 0x0000000f15157211 */ /* 0x080fe400018f1c16 */
[----:B------:R-:W-:Y:S01]  /*0630*/  @P1 LEA.HI.X R15, R18, R15, R19, 0x3, P4 ;  /* 0x0000000f120f1211 */ /* 0x000fe200020f1c13 */
[----:B------:R-:W-:Y:S02]  /*0640*/  IMAD.MOV.U32 R19, RZ, RZ, R8 ;  /* 0x000000ffff137224 */ /* 0x000fe400078e0008 */
[----:B------:R-:W-:Y:S01]  /*0650*/  @P1 IMAD.MOV.U32 R19, RZ, RZ, R5 ;  /* 0x000000ffff131224 */ /* 0x000fe200078e0005 */
[----:B--2---:R1:W-:Y:S04]  /*0660*/  STG.E.64 desc[UR6][R20.64], R26 ;  /* 0x0000001a14007986 */ /* 0x0043e8000c101b06 */
[----:B---3--:R1:W-:Y:S02]  /*0670*/  @P1 STG.E.64 desc[UR6][R14.64], R16 ;  /* 0x000000100e001986 */ /* 0x0083e4000c101b06 */
.L_x_31:
[----:B------:R-:W-:Y:S05]  /*0680*/  BSYNC.RECONVERGENT B1 ;  /* 0x0000000000017941 */ /* 0x000fea0003800200 */
.L_x_30:
[----:B------:R-:W-:Y:S05]  /*0690*/  @!P0 BRA `(.L_x_29) ;  /* 0x0000000000d48947 */ /* 0x000fea0003800000 */
.L_x_32:
[--C-:B01----:R-:W-:Y:S01]  /*06a0*/  SHF.R.S32.HI R27, RZ, 0x1f, R19.reuse ;  /* 0x0000001fff1b7819 */ /* 0x103fe20000011413 */
[----:B------:R-:W-:Y:S02]  /*06b0*/  IMAD R22, R23, UR8, RZ ;  /* 0x0000000817167c24 */ /* 0x000fe4000f8e02ff */
[--C-:B--2---:R-:W-:Y:S02]  /*06c0*/  IMAD.IADD R20, R0, 0x1, R19.reuse ;  /* 0x0000000100147824 */ /* 0x104fe400078e0213 */
[----:B------:R-:W-:Y:S02]  /*06d0*/  IMAD.MOV.U32 R26, RZ, RZ, R19 ;  /* 0x000000ffff1a7224 */ /* 0x000fe400078e0013 */
[C---:B------:R-:W-:Y:S01]  /*06e0*/  IMAD R22, R3.reuse, UR9, R22 ;  /* 0x0000000903167c24 */ /* 0x040fe2000f8e0216 */
[----:B------:R-:W-:Y:S01]  /*06f0*/  SHF.R.S32.HI R21, RZ, 0x1f, R20 ;  /* 0x0000001fff157819 */ /* 0x000fe20000011414 */
[----:B------:R-:W-:-:S04]  /*0700*/  IMAD.WIDE.U32 R14, R3, UR8, R26 ;  /* 0x00000008030e7c25 */ /* 0x000fc8000f8e001a */
[----:B------:R-:W-:Y:S01]  /*0710*/  IMAD.IADD R15, R22, 0x1, R15 ;  /* 0x00000001160f7824 */ /* 0x000fe200078e020f */
[----:B------:R-:W-:Y:S01]  /*0720*/  LEA R28, P0, R14, UR14, 0x3 ;  /* 0x0000000e0e1c7c11 */ /* 0x000fe2000f8018ff */
[----:B------:R-:W-:-:S03]  /*0730*/  IMAD.WIDE.U32 R16, R3, UR8, R20 ;  /* 0x0000000803107c25 */ /* 0x000fc6000f8e0014 */
[----:B------:R-:W-:Y:S01]  /*0740*/  LEA.HI.X R29, R14, UR15, R15, 0x3, P0 ;  /* 0x0000000f0e1d7c11 */ /* 0x000fe200080f1c0f */
[----:B------:R-:W-:Y:S01]  /*0750*/  IMAD.IADD R15, R22, 0x1, R17 ;  /* 0x00000001160f7824 */ /* 0x000fe200078e0211 */
[----:B------:R-:W-:-:S04]  /*0760*/  LEA R14, P0, R16, UR14, 0x3 ;  /* 0x0000000e100e7c11 */ /* 0x000fc8000f8018ff */
[----:B------:R-:W-:Y:S01]  /*0770*/  LEA.HI.X R15, R16, UR15, R15, 0x3, P0 ;  /* 0x0000000f100f7c11 */ /* 0x000fe200080f1c0f */
[----:B------:R-:W2:Y:S05]  /*0780*/  LDG.E.64.CONSTANT R28, desc[UR6][R28.64] ;  /* 0x000000061c1c7981 */ /* 0x000eaa000c1e9b00 */
[----:B------:R-:W3:Y:S01]  /*0790*/  LDG.E.64.CONSTANT R14, desc[UR6][R14.64] ;  /* 0x000000060e0e7981 */ /* 0x000ee2000c1e9b00 */
[C---:B------:R-:W-:Y:S02]  /*07a0*/  IADD3 R17, P0, PT, R7.reuse, R19, RZ ;  /* 0x0000001307117210 */ /* 0x040fe40007f1e0ff */
[----:B------:R-:W-:Y:S01]  /*07b0*/  IADD3 R19, P1, PT, R7, R20, RZ ;  /* 0x0000001407137210 */ /* 0x000fe20007f3e0ff */
[----:B------:R-:W-:-:S02]  /*07c0*/  IMAD.IADD R20, R0, 0x1, R20 ;  /* 0x0000000100147824 */ /* 0x000fc400078e0214 */
[----:B------:R-:W-:Y:S01]  /*07d0*/  IMAD.X R24, R25, 0x1, R27, P0 ;  /* 0x0000000119187824 */ /* 0x000fe200000e061b */
[----:B------:R-:W-:Y:S01]  /*07e0*/  LEA R16, P0, R17, UR12, 0x3 ;  /* 0x0000000c11107c11 */ /* 0x000fe2000f8018ff */
[----:B------:R-:W-:Y:S01]  /*07f0*/  IMAD.X R26, R25, 0x1, R21, P1 ;  /* 0x00000001191a7824 */ /* 0x000fe200008e0615 */
[----:B------:R-:W-:Y:S02]  /*0800*/  LEA R18, P1, R19, UR12, 0x3 ;  /* 0x0000000c13127c11 */ /* 0x000fe4000f8218ff */
[----:B------:R-:W-:Y:S02]  /*0810*/  LEA.HI.X R17, R17, UR13, R24, 0x3, P0 ;  /* 0x0000000d11117c11 */ /* 0x000fe400080f1c18 */
[----:B------:R-:W-:Y:S01]  /*0820*/  LEA.HI.X R19, R19, UR13, R26, 0x3, P1 ;  /* 0x0000000d13137c11 */ /* 0x000fe200088f1c1a */
[--C-:B------:R-:W-:Y:S01]  /*0830*/  IMAD.IADD R26, R0, 0x1, R20.reuse ;  /* 0x00000001001a7824 */ /* 0x100fe200078e0214 */
[----:B------:R-:W-:-:S04]  /*0840*/  SHF.R.S32.HI R21, RZ, 0x1f, R20 ;  /* 0x0000001fff157819 */ /* 0x000fc80000011414 */
[----:B------:R-:W-:Y:S01]  /*0850*/  SHF.R.S32.HI R27, RZ, 0x1f, R26 ;  /* 0x0000001fff1b7819 */ /* 0x000fe2000001141a */
[----:B--2---:R0:W-:Y:S04]  /*0860*/  STG.E.64 desc[UR6][R16.64], R28 ;  /* 0x0000001c10007986 */ /* 0x0041e8000c101b06 */
[----:B---3--:R1:W-:Y:S01]  /*0870*/  STG.E.64 desc[UR6][R18.64], R14 ;  /* 0x0000000e12007986 */ /* 0x0083e2000c101b06 */
[----:B0-----:R-:W-:-:S04]  /*0880*/  IMAD.WIDE.U32 R16, R3, UR8, R20 ;  /* 0x0000000803107c25 */ /* 0x001fc8000f8e0014 */
[----:B------:R-:W-:Y:S01]  /*0890*/  IMAD.IADD R24, R22, 0x1, R17 ;  /* 0x0000000116187824 */ /* 0x000fe200078e0211 */
[----:B-1----:R-:W-:Y:S01]  /*08a0*/  LEA R18, P0, R16, UR14, 0x3 ;  /* 0x0000000e10127c11 */ /* 0x002fe2000f8018ff */
[----:B------:R-:W-:-:S03]  /*08b0*/  IMAD.WIDE.U32 R14, R3, UR8, R26 ;  /* 0x00000008030e7c25 */ /* 0x000fc6000f8e001a */
[----:B------:R-:W-:Y:S01]  /*08c0*/  LEA.HI.X R19, R16, UR15, R24, 0x3, P0 ;  /* 0x0000000f10137c11 */ /* 0x000fe200080f1c18 */
[----:B------:R-:W-:Y:S01]  /*08d0*/  IMAD.IADD R22, R22, 0x1, R15 ;  /* 0x0000000116167824 */ /* 0x000fe200078e020f */
[----:B------:R-:W-:-:S03]  /*08e0*/  LEA R28, P1, R14, UR14, 0x3 ;  /* 0x0000000e0e1c7c11 */ /* 0x000fc6000f8218ff */
[----:B------:R0:W2:Y:S01]  /*08f0*/  LDG.E.64.CONSTANT R16, desc[UR6][R18.64] ;  /* 0x0000000612107981 */ /* 0x0000a2000c1e9b00 */
[----:B------:R-:W-:-:S06]  /*0900*/  LEA.HI.X R29, R14, UR15, R22, 0x3, P1 ;  /* 0x0000000f0e1d7c11 */ /* 0x000fcc00088f1c16 */
[----:B------:R-:W3:Y:S01]  /*0910*/  LDG.E.64.CONSTANT R28, desc[UR6][R28.64] ;  /* 0x000000061c1c7981 */ /* 0x000ee2000c1e9b00 */
[C---:B------:R-:W-:Y:S02]  /*0920*/  IADD3 R22, P0, PT, R7.reuse, R20, RZ ;  /* 0x0000001407167210 */ /* 0x040fe40007f1e0ff */
[----:B------:R-:W-:-:S03]  /*0930*/  IADD3 R15, P1, PT, R7, R26, RZ ;  /* 0x0000001a070f7210 */ /* 0x000fc60007f3e0ff */
[C---:B------:R-:W-:Y:S01]  /*0940*/  IMAD.X R21, R25.reuse, 0x1, R21, P0 ;  /* 0x0000000119157824 */ /* 0x040fe200000e0615 */
[C---:B------:R-:W-:Y:S01]  /*0950*/  LEA R20, P0, R22.reuse, UR12, 0x3 ;  /* 0x0000000c16147c11 */ /* 0x040fe2000f8018ff */
[----:B------:R-:W-:Y:S01]  /*0960*/  IMAD.X R24, R25, 0x1, R27, P1 ;  /* 0x0000000119187824 */ /* 0x000fe200008e061b */
[C---:B------:R-:W-:Y:S02]  /*0970*/  LEA R14, P1, R15.reuse, UR12, 0x3 ;  /* 0x0000000c0f0e7c11 */ /* 0x040fe4000f8218ff */
[----:B------:R-:W-:Y:S02]  /*0980*/  LEA.HI.X R21, R22, UR13, R21, 0x3, P0 ;  /* 0x0000000d16157c11 */ /* 0x000fe400080f1c15 */
[----:B------:R-:W-:Y:S01]  /*0990*/  LEA.HI.X R15, R15, UR13, R24, 0x3, P1 ;  /* 0x0000000d0f0f7c11 */ /* 0x000fe200088f1c18 */
[----:B0-----:R-:W-:-:S05]  /*09a0*/  IMAD.IADD R19, R0, 0x1, R26 ;  /* 0x0000000100137824 */ /* 0x001fca00078e021a */
[----:B------:R-:W-:Y:S01]  /*09b0*/  ISETP.GE.AND P0, PT, R19, R6, PT ;  /* 0x000000061300720c */ /* 0x000fe20003f06270 */
[----:B--2---:R2:W-:Y:S04]  /*09c0*/  STG.E.64 desc[UR6][R20.64], R16 ;  /* 0x0000001014007986 */ /* 0x0045e8000c101b06 */
[----:B---3--:R2:W-:Y:S08]  /*09d0*/  STG.E.64 desc[UR6][R14.64], R28 ;  /* 0x0000001c0e007986 */ /* 0x0085f0000c101b06 */
[----:B------:R-:W-:Y:S05]  /*09e0*/  @!P0 BRA `(.L_x_32) ;  /* 0xfffffffc002c8947 */ /* 0x000fea000383ffff */
.L_x_29:
[----:B------:R-:W-:Y:S05]  /*09f0*/  BSYNC.RECONVERGENT B0 ;  /* 0x0000000000007941 */ /* 0x000fea0003800200 */
.L_x_28:
[----:B------:R-:W3:Y:S01]  /*0a00*/  LDCU UR4, c[0x0][0x390] ;  /* 0x00007200ff0477ac */ /* 0x000ee20008000800 */
[----:B------:R-:W-:-:S05]  /*0a10*/  IMAD.IADD R3, R4, 0x1, R3 ;  /* 0x0000000104037824 */ /* 0x000fca00078e0203 */
[----:B---3--:R-:W-:-:S13]  /*0a20*/  ISETP.GE.AND P0, PT, R3, UR4, PT ;  /* 0x0000000403007c0c */ /* 0x008fda000bf06270 */
[----:B------:R-:W-:Y:S05]  /*0a30*/  @!P0 BRA `(.L_x_33) ;  /* 0xfffffff800308947 */ /* 0x000fea000383ffff */
[----:B------:R-:W-:Y:S05]  /*0a40*/  EXIT ;  /* 0x000000000000794d */ /* 0x000fea0003800000 */
.L_x_34:
        /* <DEDUP_REMOVED lines=11> */
.L_x_60:


//--------------------- .text._Z27_XMP_gpu_pack_vector_kernelIiEvPT_PKS0_iil --------------------------
	.section	.text._Z27_XMP_gpu_pack_vector_kernelIiEvPT_PKS0_iil,"ax",@progbits
	.align	128
.text._Z27_XMP_gpu_pack_vector_kernelIiEvPT_PKS0_iil:
        .type           _Z27_XMP_gpu_pack_vector_kernelIiEvPT_PKS0_iil,@function
        .size           _Z27_XMP_gpu_pack_vector_kernelIiEvPT_PKS0_iil,(.L_x_61 - _Z27_XMP_gpu_pack_vector_kernelIiEvPT_PKS0_iil)
        .other          _Z27_XMP_gpu_pack_vector_kernelIiEvPT_PKS0_iil,@"STO_CUDA_ENTRY STV_DEFAULT"
_Z27_XMP_gpu_pack_vector_kernelIiEvPT_PKS0_iil:
        /* <DEDUP_REMOVED lines=49> */
.L_x_40:
        /* <DEDUP_REMOVED lines=27> */
[----:B------:R-:W2:Y:S01]  /*04c0*/  LDG.E.CONSTANT R25, desc[UR6][R24.64] ;  /* 0x0000000618197981 */ /* 0x000ea2000c1e9900 */
[----:B------:R-:W-:-:S03]  /*04d0*/  ISETP.NE.AND P1, PT, R28, RZ, PT ;  /* 0x000000ff1c00720c */ /* 0x000fc60003f25270 */
[----:B--2---:R0:W-:Y:S02]  /*04e0*/  STG.E desc[UR6][R20.64], R25 ;  /* 0x0000001914007986 */ /* 0x0041e4000c101906 */
[----:B0-----:R-:W-:-:S08]  /*04f0*/  IMAD.MOV.U32 R21, RZ, RZ, R10 ;  /* 0x000000ffff157224 */ /* 0x001fd000078e000a */
[----:B------:R-:W-:Y:S05]  /*0500*/  @!P1 BRA `(.L_x_38) ;  /* 0x00000000005c9947 */ /* 0x000fea0003800000 */
[----:B------:R-:W-:Y:S01]  /*0510*/  ISETP.NE.AND P1, PT, R28, 0x1, PT ;  /* 0x000000011c00780c */ /* 0x000fe20003f25270 */
[----:B------:R-:W-:-:S04]  /*0520*/  IMAD.WIDE.U32 R20, R3, R18, R10 ;  /* 0x0000001203147225 */ /* 0x000fc800078e000a */
[----:B------:R-:W-:-:S08]  /*0530*/  IMAD.IADD R21, R19, 0x1, R21 ;  /* 0x0000000113157824 */ /* 0x000fd000078e0215 */
[----:B------:R-:W-:Y:S01]  /*0540*/  @P1 IMAD.WIDE.U32 R24, R3, R18, R8 ;  /* 0x0000001203181225 */ /* 0x000fe200078e0008 */
[----:B------:R-:W-:-:S03]  /*0550*/  LEA R18, P2, R20, R16, 0x2 ;  /* 0x0000001014127211 */ /* 0x000fc600078410ff */
[----:B------:R-:W-:Y:S01]  /*0560*/  @P1 IMAD.IADD R25, R19, 0x1, R25 ;  /* 0x0000000113191824 */ /* 0x000fe200078e0219 */
[----:B------:R-:W-:Y:S02]  /*0570*/  @P1 LEA R16, P3, R24, R16, 0x2 ;  /* 0x0000001018101211 */ /* 0x000fe400078610ff */
[-C--:B------:R-:W-:Y:S02]  /*0580*/  LEA.HI.X R19, R20, R17.reuse, R21, 0x2, P2 ;  /* 0x0000001114137211 */ /* 0x080fe400010f1415 */
[----:B------:R-:W-:-:S04]  /*0590*/  @P1 LEA.HI.X R17, R24, R17, R25, 0x2, P3 ;  /* 0x0000001118111211 */ /* 0x000fc800018f1419 */
[----:B------:R-:W2:Y:S04]  /*05a0*/  LDG.E.CONSTANT R19, desc[UR6][R18.64] ;  /* 0x0000000612137981 */ /* 0x000ea8000c1e9900 */
[----:B------:R-:W3:Y:S01]  /*05b0*/  @P1 LDG.E.CONSTANT R17, desc[UR6][R16.64] ;  /* 0x0000000610111981 */ /* 0x000ee2000c1e9900 */
[-C--:B------:R-:W-:Y:S02]  /*05c0*/  IADD3 R25, P3, PT, R10, R7.reuse, RZ ;  /* 0x000000070a197210 */ /* 0x080fe40007f7e0ff */
[----:B------:R-:W-:-:S03]  /*05d0*/  @P1 IADD3 R20, P2, PT, R8, R7, RZ ;  /* 0x0000000708141210 */ /* 0x000fc60007f5e0ff */
[--C-:B------:R-:W-:Y:S01]  /*05e0*/  IMAD.X R26, R11, 0x1, R23.reuse, P3 ;  /* 0x000000010b1a7824 */ /* 0x100fe200018e0617 */
[-C--:B------:R-:W-:Y:S01]  /*05f0*/  LEA R24, P3, R25, R14.reuse, 0x2 ;  /* 0x0000000e19187211 */ /* 0x080fe200078610ff */
[----:B------:R-:W-:Y:S01]  /*0600*/  @P1 IMAD.X R21, R9, 0x1, R23, P2 ;  /* 0x0000000109151824 */ /* 0x000fe200010e0617 */
[C---:B------:R-:W-:Y:S02]  /*0610*/  @P1 LEA R14, P4, R20.reuse, R14, 0x2 ;  /* 0x0000000e140e1211 */ /* 0x040fe400078810ff */
[-C--:B------:R-:W-:Y:S02]  /*0620*/  LEA.HI.X R25, R25, R15.reuse, R26, 0x2, P3 ;  /* 0x0000000f19197211 */ /* 0x080fe400018f141a */
[----:B------:R-:W-:Y:S01]  /*0630*/  @P1 LEA.HI.X R15, R20, R15, R21, 0x2, P4 ;  /* 0x0000000f140f1211 */ /* 0x000fe200020f1415 */
[----:B------:R-:W-:Y:S02]  /*0640*/  IMAD.MOV.U32 R21, RZ, RZ, R8 ;  /* 0x000000ffff157224 */ /* 0x000fe400078e0008 */
[----:B------:R-:W-:Y:S01]  /*0650*/  @P1 IMAD.MOV.U32 R21, RZ, RZ, R5 ;  /* 0x000000ffff151224 */ /* 0x000fe200078e0005 */
[----:B--2---:R0:W-:Y:S04]  /*0660*/  STG.E desc[UR6][R24.64], R19 ;  /* 0x0000001318007986 */ /* 0x0041e8000c101906 */
[----:B---3--:R0:W-:Y:S02]  /*0670*/  @P1 STG.E desc[UR6][R14.64], R17 ;  /* 0x000000110e001986 */ /* 0x0081e4000c101906 */
.L_x_38:
[----:B------:R-:W-:Y:S05]  /*0680*/  BSYNC.RECONVERGENT B1 ;  /* 0x0000000000017941 */ /* 0x000fea0003800200 */
.L_x_37:
[----:B------:R-:W-:Y:S05]  /*0690*/  @!P0 BRA `(.L_x_36) ;  /* 0x0000000000d48947 */ /* 0x000fea0003800000 */
.L_x_39:
[--C-:B01----:R-:W-:Y:S01]  /*06a0*/  SHF.R.S32.HI R17, RZ, 0x1f, R21.reuse ;  /* 0x0000001fff117819 */ /* 0x103fe20000011415 */
[----:B------:R-:W-:Y:S02]  /*06b0*/  IMAD R20, R22, UR8, RZ ;  /* 0x0000000816147c24 */ /* 0x000fe4000f8e02ff */
[----:B------:R-:W-:Y:S02]  /*06c0*/  IMAD.MOV.U32 R16, RZ, RZ, R21 ;  /* 0x000000ffff107224 */ /* 0x000fe400078e0015 */
[C---:B------:R-:W-:Y:S02]  /*06d0*/  IMAD R20, R3.reuse, UR9, R20 ;  /* 0x0000000903147c24 */ /* 0x040fe4000f8e0214 */
[----:B------:R-:W-:-:S04]  /*06e0*/  IMAD.WIDE.U32 R18, R3, UR8, R16 ;  /* 0x0000000803127c25 */ /* 0x000fc8000f8e0010 */
[----:B------:R-:W-:Y:S01]  /*06f0*/  IMAD.IADD R15, R20, 0x1, R19 ;  /* 0x00000001140f7824 */ /* 0x000fe200078e0213 */
[----:B------:R-:W-:-:S04]  /*0700*/  LEA R14, P0, R18, UR14, 0x2 ;  /* 0x0000000e120e7c11 */ /* 0x000fc8000f8010ff */
[----:B------:R-:W-:-:S05]  /*0710*/  LEA.HI.X R15, R18, UR15, R15, 0x2, P0 ;  /* 0x0000000f120f7c11 */ /* 0x000fca00080f140f */
[----:B------:R0:W2:Y:S01]  /*0720*/  LDG.E.CONSTANT R27, desc[UR6][R14.64] ;  /* 0x000000060e1b7981 */ /* 0x0000a2000c1e9900 */
[----:B------:R-:W-:-:S05]  /*0730*/  IADD3 R18, P0, PT, R7, R21, RZ ;  /* 0x0000001507127210 */ /* 0x000fca0007f1e0ff */
[----:B------:R-:W-:Y:S01]  /*0740*/  IMAD.X R17, R23, 0x1, R17, P0 ;  /* 0x0000000117117824 */ /* 0x000fe200000e0611 */
[----:B------:R-:W-:Y:S01]  /*0750*/  LEA R24, P0, R18, UR12, 0x2 ;  /* 0x0000000c12187c11 */ /* 0x000fe2000f8010ff */
[----:B0-----:R-:W-:-:S03]  /*0760*/  IMAD.IADD R14, R0, 0x1, R21 ;  /* 0x00000001000e7824 */ /* 0x001fc600078e0215 */
[----:B------:R-:W-:Y:S01]  /*0770*/  LEA.HI.X R25, R18, UR13, R17, 0x2, P0 ;  /* 0x0000000d12197c11 */ /* 0x000fe200080f1411 */
[--C-:B------:R-:W-:Y:S01]  /*0780*/  IMAD.IADD R16, R0, 0x1, R14.reuse ;  /* 0x0000000100107824 */ /* 0x100fe200078e020e */
[----:B------:R-:W-:-:S04]  /*0790*/  SHF.R.S32.HI R15, RZ, 0x1f, R14 ;  /* 0x0000001fff0f7819 */ /* 0x000fc8000001140e */
[----:B------:R-:W-:Y:S01]  /*07a0*/  SHF.R.S32.HI R17, RZ, 0x1f, R16 ;  /* 0x0000001fff117819 */ /* 0x000fe20000011410 */
[----:B------:R-:W-:-:S04]  /*07b0*/  IMAD.WIDE.U32 R18, R3, UR8, R14 ;  /* 0x0000000803127c25 */ /* 0x000fc8000f8e000e */
[----:B------:R-:W-:Y:S01]  /*07c0*/  IMAD.IADD R19, R20, 0x1, R19 ;  /* 0x0000000114137824 */ /* 0x000fe200078e0213 */
[C---:B------:R-:W-:Y:S01]  /*07d0*/  LEA R26, P0, R18.reuse, UR14, 0x2 ;  /* 0x0000000e121a7c11 */ /* 0x040fe2000f8010ff */
[----:B--2---:R0:W-:Y:S02]  /*07e0*/  STG.E desc[UR6][R24.64], R27 ;  /* 0x0000001b18007986 */ /* 0x0041e4000c101906 */
[----:B0-----:R-:W-:Y:S01]  /*07f0*/  IMAD.WIDE.U32 R24, R3, UR8, R16 ;  /* 0x0000000803187c25 */ /* 0x001fe2000f8e0010 */
[----:B------:R-:W-:Y:S02]  /*0800*/  LEA.HI.X R27, R18, UR15, R19, 0x2, P0 ;  /* 0x0000000f121b7c11 */ /* 0x000fe400080f1413 */
[----:B------:R-:W-:Y:S01]  /*0810*/  IADD3 R18, P0, PT, R7, R14, RZ ;  /* 0x0000000e07127210 */ /* 0x000fe20007f1e0ff */
[----:B------:R-:W-:Y:S01]  /*0820*/  IMAD.IADD R19, R20, 0x1, R25 ;  /* 0x0000000114137824 */ /* 0x000fe200078e0219 */
[----:B------:R-:W-:Y:S01]  /*0830*/  LEA R28, P1, R24, UR14, 0x2 ;  /* 0x0000000e181c7c11 */ /* 0x000fe2000f8210ff */
[----:B------:R-:W-:Y:S01]  /*0840*/  IMAD.IADD R14, R0, 0x1, R16 ;  /* 0x00000001000e7824 */ /* 0x000fe200078e0210 */
[----:B------:R-:W2:Y:S01]  /*0850*/  LDG.E.CONSTANT R26, desc[UR6][R26.64] ;  /* 0x000000061a1a7981 */ /* 0x000ea2000c1e9900 */
[----:B------:R-:W-:Y:S01]  /*0860*/  IMAD.X R21, R23, 0x1, R15, P0 ;  /* 0x0000000117157824 */ /* 0x000fe200000e060f */
[----:B------:R-:W-:-:S02]  /*0870*/  LEA.HI.X R29, R24, UR15, R19, 0x2, P1 ;  /* 0x0000000f181d7c11 */ /* 0x000fc400088f1413 */
[C---:B------:R-:W-:Y:S02]  /*0880*/  LEA R24, P0, R18.reuse, UR12, 0x2 ;  /* 0x0000000c12187c11 */ /* 0x040fe4000f8010ff */
[----:B------:R-:W-:Y:S02]  /*0890*/  IADD3 R19, P1, PT, R7, R16, RZ ;  /* 0x0000001007137210 */ /* 0x000fe40007f3e0ff */
[--C-:B------:R-:W-:Y:S02]  /*08a0*/  SHF.R.S32.HI R15, RZ, 0x1f, R14.reuse ;  /* 0x0000001fff0f7819 */ /* 0x100fe4000001140e */
[----:B------:R-:W-:Y:S01]  /*08b0*/  LEA.HI.X R25, R18, UR13, R21, 0x2, P0 ;  /* 0x0000000d12197c11 */ /* 0x000fe200080f1415 */
[----:B------:R-:W-:Y:S01]  /*08c0*/  IMAD.X R21, R23, 0x1, R17, P1 ;  /* 0x0000000117157824 */ /* 0x000fe200008e0611 */
[----:B------:R-:W-:Y:S01]  /*08d0*/  LEA R18, P0, R19, UR12, 0x2 ;  /* 0x0000000c13127c11 */ /* 0x000fe2000f8010ff */
[----:B------:R-:W-:Y:S01]  /*08e0*/  IMAD.WIDE.U32 R16, R3, UR8, R14 ;  /* 0x0000000803107c25 */ /* 0x000fe2000f8e000e */
[----:B------:R-:W3:Y:S02]  /*08f0*/  LDG.E.CONSTANT R27, desc[UR6][R28.64] ;  /* 0x000000061c1b7981 */ /* 0x000ee4000c1e9900 */
[----:B------:R-:W-:Y:S01]  /*0900*/  LEA.HI.X R19, R19, UR13, R21, 0x2, P0 ;  /* 0x0000000d13137c11 */ /* 0x000fe200080f1415 */
[----:B------:R-:W-:Y:S01]  /*0910*/  IMAD.IADD R17, R20, 0x1, R17 ;  /* 0x0000000114117824 */ /* 0x000fe200078e0211 */
[----:B------:R-:W-:-:S04]  /*0920*/  LEA R20, P0, R16, UR14, 0x2 ;  /* 0x0000000e10147c11 */ /* 0x000fc8000f8010ff */
[----:B------:R-:W-:-:S05]  /*0930*/  LEA.HI.X R21, R16, UR15, R17, 0x2, P0 ;  /* 0x0000000f10157c11 */ /* 0x000fca00080f1411 */
[----:B------:R0:W4:Y:S01]  /*0940*/  LDG.E.CONSTANT R20, desc[UR6][R20.64] ;  /* 0x0000000614147981 */ /* 0x000122000c1e9900 */
[----:B------:R-:W-:-:S05]  /*0950*/  IADD3 R17, P0, PT, R7, R14, RZ ;  /* 0x0000000e07117210 */ /* 0x000fca0007f1e0ff */
[----:B------:R-:W-:Y:S01]  /*0960*/  IMAD.X R15, R23, 0x1, R15, P0 ;  /* 0x00000001170f7824 */ /* 0x000fe200000e060f */
[----:B------:R-:W-:-:S04]  /*0970*/  LEA R16, P0, R17, UR12, 0x2 ;  /* 0x0000000c11107c11 */ /* 0x000fc8000f8010ff */
[----:B------:R-:W-:Y:S01]  /*0980*/  LEA.HI.X R17, R17, UR13, R15, 0x2, P0 ;  /* 0x0000000d11117c11 */ /* 0x000fe200080f140f */
[----:B0-----:R-:W-:-:S05]  /*0990*/  IMAD.IADD R21, R0, 0x1, R14 ;  /* 0x0000000100157824 */ /* 0x001fca00078e020e */
[----:B------:R-:W-:Y:S01]  /*09a0*/  ISETP.GE.AND P0, PT, R21, R6, PT ;  /* 0x000000061500720c */ /* 0x000fe20003f06270 */
[----:B--2---:R1:W-:Y:S04]  /*09b0*/  STG.E desc[UR6][R24.64], R26 ;  /* 0x0000001a18007986 */ /* 0x0043e8000c101906 */
[----:B---3--:R1:W-:Y:S04]  /*09c0*/  STG.E desc[UR6][R18.64], R27 ;  /* 0x0000001b12007986 */ /* 0x0083e8000c101906 */
[----:B----4-:R1:W-:Y:S04]  /*09d0*/  STG.E desc[UR6][R16.64], R20 ;  /* 0x0000001410007986 */ /* 0x0103e8000c101906 */
[----:B------:R-:W-:Y:S05]  /*09e0*/  @!P0 BRA `(.L_x_39) ;  /* 0xfffffffc002c8947 */ /* 0x000fea000383ffff */
.L_x_36:
[----:B------:R-:W-:Y:S05]  /*09f0*/  BSYNC.RECONVERGENT B0 ;  /* 0x0000000000007941 */ /* 0x000fea0003800200 */
.L_x_35:
[----:B------:R-:W2:Y:S01]  /*0a00*/  LDCU UR4, c[0x0][0x390] ;  /* 0x00007200ff0477ac */ /* 0x000ea20008000800 */
[----:B------:R-:W-:-:S05]  /*0a10*/  IMAD.IADD R3, R4, 0x1, R3 ;  /* 0x0000000104037824 */ /* 0x000fca00078e0203 */
[----:B--2---:R-:W-:-:S13]  /*0a20*/  ISETP.GE.AND P0, PT, R3, UR4, PT ;  /* 0x0000000403007c0c */ /* 0x004fda000bf06270 */
[----:B------:R-:W-:Y:S05]  /*0a30*/  @!P0 BRA `(.L_x_40) ;  /* 0xfffffff800348947 */ /* 0x000fea000383ffff */
[----:B------:R-:W-:Y:S05]  /*0a40*/  EXIT ;  /* 0x000000000000794d */ /* 0x000fea0003800000 */
.L_x_41:
        /* <DEDUP_REMOVED lines=11> */
.L_x_61:


//--------------------- .text._Z27_XMP_gpu_pack_vector_kernelIsEvPT_PKS0_iil --------------------------
	.section	.text._Z27_XMP_gpu_pack_vector_kernelIsEvPT_PKS0_iil,"ax",@progbits
	.align	128
.text._Z27_XMP_gpu_pack_vector_kernelIsEvPT_PKS0_iil:
        .type           _Z27_XMP_gpu_pack_vector_kernelIsEvPT_PKS0_iil,@function
        .size           _Z27_XMP_gpu_pack_vector_kernelIsEvPT_PKS0_iil,(.L_x_62 - _Z27_XMP_gpu_pack_vector_kernelIsEvPT_PKS0_iil)
        .other          _Z27_XMP_gpu_pack_vector_kernelIsEvPT_PKS0_iil,@"STO_CUDA_ENTRY STV_DEFAULT"
_Z27_XMP_gpu_pack_vector_kernelIsEvPT_PKS0_iil:
        /* <DEDUP_REMOVED lines=49> */
.L_x_47:
        /* <DEDUP_REMOVED lines=27> */
[----:B------:R-:W2:Y:S01]  /*04c0*/  LDG.E.U16.CONSTANT R25, desc[UR6][R24.64] ;  /* 0x0000000618197981 */ /* 0x000ea2000c1e9500 */
[----:B------:R-:W-:-:S03]  /*04d0*/  ISETP.NE.AND P1, PT, R28, RZ, PT ;  /* 0x000000ff1c00720c */ /* 0x000fc60003f25270 */
[----:B--2---:R0:W-:Y:S02]  /*04e0*/  STG.E.U16 desc[UR6][R20.64], R25 ;  /* 0x0000001914007986 */ /* 0x0041e4000c101506 */
        /* <DEDUP_REMOVED lines=11> */
[----:B------:R-:W2:Y:S04]  /*05a0*/  LDG.E.U16.CONSTANT R19, desc[UR6][R18.64] ;  /* 0x0000000612137981 */ /* 0x000ea8000c1e9500 */
[----:B------:R-:W3:Y:S01]  /*05b0*/  @P1 LDG.E.U16.CONSTANT R17, desc[UR6][R16.64] ;  /* 0x0000000610111981 */ /* 0x000ee2000c1e9500 */
        /* <DEDUP_REMOVED lines=10> */
[----:B--2---:R0:W-:Y:S04]  /*0660*/  STG.E.U16 desc[UR6][R24.64], R19 ;  /* 0x0000001318007986 */ /* 0x0041e8000c101506 */
[----:B---3--:R0:W-:Y:S02]  /*0670*/  @P1 STG.E.U16 desc[UR6][R14.64], R17 ;  /* 0x000000110e001986 */ /* 0x0081e4000c101506 */
.L_x_45:
[----:B------:R-:W-:Y:S05]  /*0680*/  BSYNC.RECONVERGENT B1 ;  /* 0x0000000000017941 */ /* 0x000fea0003800200 */
.L_x_44:
[----:B------:R-:W-:Y:S05]  /*0690*/  @!P0 BRA `(.L_x_43) ;  /* 0x0000000000d48947 */ /* 0x000fea0003800000 */
.L_x_46:
        /* <DEDUP_REMOVED lines=8> */
[----:B------:R0:W2:Y:S01]  /*0720*/  LDG.E.U16.CONSTANT R27, desc[UR6][R14.64] ;  /* 0x000000060e1b7981 */ /* 0x0000a2000c1e9500 */
        /* <DEDUP_REMOVED lines=11> */
[----:B--2---:R0:W-:Y:S02]  /*07e0*/  STG.E.U16 desc[UR6][R24.64], R27 ;  /* 0x0000001b18007986 */ /* 0x0041e4000c101506 */
[----:B0-----:R-:W-:Y:S01]  /*07f0*/  IMAD.WIDE.U32 R24, R3, UR8, R16 ;  /* 0x0000000803187c25 */ /* 0x001fe2000f8e0010 */
[----:B------:R-:W-:Y:S02]  /*0800*/  LEA.HI.X R27, R18, UR15, R19, 0x1, P0 ;  /* 0x0000000f121b7c11 */ /* 0x000fe400080f0c13 */
[----:B------:R-:W-:Y:S01]  /*0810*/  IADD3 R18, P0, PT, R7, R14, RZ ;  /* 0x0000000e07127210 */ /* 0x000fe20007f1e0ff */
[----:B------:R-:W-:Y:S01]  /*0820*/  IMAD.IADD R19, R20, 0x1, R25 ;  /* 0x0000000114137824 */ /* 0x000fe200078e0219 */
[----:B------:R-:W-:Y:S01]  /*0830*/  LEA R28, P1, R24, UR14, 0x1 ;  /* 0x0000000e181c7c11 */ /* 0x000fe2000f8208ff */
[----:B------:R-:W-:Y:S01]  /*0840*/  IMAD.IADD R14, R0, 0x1, R16 ;  /* 0x00000001000e7824 */ /* 0x000fe200078e0210 */
[----:B------:R-:W2:Y:S01]  /*0850*/  LDG.E.U16.CONSTANT R26, desc[UR6][R26.64] ;  /* 0x000000061a1a7981 */ /* 0x000ea2000c1e9500 */
        /* <DEDUP_REMOVED lines=9> */
[----:B------:R-:W3:Y:S02]  /*08f0*/  LDG.E.U16.CONSTANT R27, desc[UR6][R28.64] ;  /* 0x000000061c1b7981 */ /* 0x000ee4000c1e9500 */
[----:B------:R-:W-:Y:S01]  /*0900*/  LEA.HI.X R19, R19, UR13, R21, 0x1, P0 ;  /* 0x0000000d13137c11 */ /* 0x000fe200080f0c15 */
[----:B------:R-:W-:Y:S01]  /*0910*/  IMAD.IADD R17, R20, 0x1, R17 ;  /* 0x0000000114117824 */ /* 0x000fe200078e0211 */
[----:B------:R-:W-:-:S04]  /*0920*/  LEA R20, P0, R16, UR14, 0x1 ;  /* 0x0000000e10147c11 */ /* 0x000fc8000f8008ff */
[----:B------:R-:W-:-:S05]  /*0930*/  LEA.HI.X R21, R16, UR15, R17, 0x1, P0 ;  /* 0x0000000f10157c11 */ /* 0x000fca00080f0c11 */
[----:B------:R0:W4:Y:S01]  /*0940*/  LDG.E.U16.CONSTANT R20, desc[UR6][R20.64] ;  /* 0x0000000614147981 */ /* 0x000122000c1e9500 */
[----:B------:R-:W-:-:S05]  /*0950*/  IADD3 R17, P0, PT, R7, R14, RZ ;  /* 0x0000000e07117210 */ /* 0x000fca0007f1e0ff */
[----:B------:R-:W-:Y:S01]  /*0960*/  IMAD.X R15, R23, 0x1, R15, P0 ;  /* 0x00000001170f7824 */ /* 0x000fe200000e060f */
[----:B------:R-:W-:-:S04]  /*0970*/  LEA R16, P0, R17, UR12, 0x1 ;  /* 0x0000000c11107c11 */ /* 0x000fc8000f8008ff */
[----:B------:R-:W-:Y:S01]  /*0980*/  LEA.HI.X R17, R17, UR13, R15, 0x1, P0 ;  /* 0x0000000d11117c11 */ /* 0x000fe200080f0c0f */
[----:B0-----:R-:W-:-:S05]  /*0990*/  IMAD.IADD R21, R0, 0x1, R14 ;  /* 0x0000000100157824 */ /* 0x001fca00078e020e */
[----:B------:R-:W-:Y:S01]  /*09a0*/  ISETP.GE.AND P0, PT, R21, R6, PT ;  /* 0x000000061500720c */ /* 0x000fe20003f06270 */
[----:B--2---:R1:W-:Y:S04]  /*09b0*/  STG.E.U16 desc[UR6][R24.64], R26 ;  /* 0x0000001a18007986 */ /* 0x0043e8000c101506 */
[----:B---3--:R1:W-:Y:S04]  /*09c0*/  STG.E.U16 desc[UR6][R18.64], R27 ;  /* 0x0000001b12007986 */ /* 0x0083e8000c101506 */
[----:B----4-:R1:W-:Y:S04]  /*09d0*/  STG.E.U16 desc[UR6][R16.64], R20 ;  /* 0x0000001410007986 */ /* 0x0103e8000c101506 */
[----:B------:R-:W-:Y:S05]  /*09e0*/  @!P0 BRA `(.L_x_46) ;  /* 0xfffffffc002c8947 */ /* 0x000fea000383ffff */
.L_x_43:
[----:B------:R-:W-:Y:S05]  /*09f0*/  BSYNC.RECONVERGENT B0 ;  /* 0x0000000000007941 */ /* 0x000fea0003800200 */
.L_x_42:
[----:B------:R-:W2:Y:S01]  /*0a00*/  LDCU UR4, c[0x0][0x390] ;  /* 0x00007200ff0477ac */ /* 0x000ea20008000800 */
[----:B------:R-:W-:-:S05]  /*0a10*/  IMAD.IADD R3, R4, 0x1, R3 ;  /* 0x0000000104037824 */ /* 0x000fca00078e0203 */
[----:B--2---:R-:W-:-:S13]  /*0a20*/  ISETP.GE.AND P0, PT, R3, UR4, PT ;  /* 0x0000000403007c0c */ /* 0x004fda000bf06270 */
[----:B------:R-:W-:Y:S05]  /*0a30*/  @!P0 BRA `(.L_x_47) ;  /* 0xfffffff800348947 */ /* 0x000fea000383ffff */
[----:B------:R-:W-:Y:S05]  /*0a40*/  EXIT ;  /* 0x000000000000794d */ /* 0x000fea0003800000 */
.L_x_48:
        /* <DEDUP_REMOVED lines=11> */
.L_x_62:


//--------------------- .text._Z27_XMP_gpu_pack_vector_kernelIcEvPT_PKS0_iil --------------------------
	.section	.text._Z27_XMP_gpu_pack_vector_kernelIcEvPT_PKS0_iil,"ax",@progbits
	.align	128
.text._Z27_XMP_gpu_pack_vector_kernelIcEvPT_PKS0_iil:
        .type           _Z27_XMP_gpu_pack_vector_kernelIcEvPT_PKS0_iil,@function
        .size           _Z27_XMP_gpu_pack_vector_kernelIcEvPT_PKS0_iil,(.L_x_63 - _Z27_XMP_gpu_pack_vector_kernelIcEvPT_PKS0_iil)
        .other          _Z27_XMP_gpu_pack_vector_kernelIcEvPT_PKS0_iil,@"STO_CUDA_ENTRY STV_DEFAULT"
_Z27_XMP_gpu_pack_vector_kernelIcEvPT_PKS0_iil:
        /* <DEDUP_REMOVED lines=49> */
.L_x_54:
        /* <DEDUP_REMOVED lines=15> */
[----:B------:R-:W1:Y:S01]  /*0400*/  LDC.64 R14, c[0x0][0x388] ;  /* 0x0000e200ff0e7b82 */ /* 0x000e620000000a00 */
[-C--:B0-----:R-:W-:Y:S02]  /*0410*/  IMAD R22, R23, R18.reuse, RZ ;  /* 0x0000001217167224 */ /* 0x081fe400078e02ff */
[----:B------:R-:W-:-:S04]  /*0420*/  IMAD.WIDE.U32 R16, R3, R18, R12 ;  /* 0x0000001203107225 */ /* 0x000fc800078e000c */
[----:B------:R-:W-:Y:S01]  /*0430*/  IMAD R22, R3, R19, R22 ;  /* 0x0000001303167224 */ /* 0x000fe200078e0216 */
[----:B-1----:R-:W-:-:S04]  /*0440*/  IADD3 R26, P1, PT, R16, R14, RZ ;  /* 0x0000000e101a7210 */ /* 0x002fc80007f3e0ff */
[----:B------:R-:W-:Y:S02]  /*0450*/  IADD3.X R27, PT, PT, R15, R17, R22, P1, !PT ;  /* 0x000000110f1b7210 */ /* 0x000fe40000ffe416 */
[----:B------:R-:W0:Y:S04]  /*0460*/  LDC.64 R16, c[0x0][0x380] ;  /* 0x0000e000ff107b82 */ /* 0x000e280000000a00 */
[----:B------:R-:W2:Y:S01]  /*0470*/  LDG.E.U8.CONSTANT R27, desc[UR6][R26.64] ;  /* 0x000000061a1b7981 */ /* 0x000ea2000c1e9100 */
[----:B------:R-:W-:Y:S01]  /*0480*/  IMAD.MOV.U32 R28, RZ, RZ, R10 ;  /* 0x000000ffff1c7224 */ /* 0x000fe200078e000a */
[----:B0-----:R-:W-:-:S04]  /*0490*/  IADD3 R20, P1, P2, R12, R16, R7 ;  /* 0x000000100c147210 */ /* 0x001fc80007a3e007 */
[----:B------:R-:W-:Y:S02]  /*04a0*/  IADD3.X R21, PT, PT, R13, R17, R25, P1, P2 ;  /* 0x000000110d157210 */ /* 0x000fe40000fe4419 */
[----:B------:R-:W-:-:S03]  /*04b0*/  ISETP.NE.AND P1, PT, R24, RZ, PT ;  /* 0x000000ff1800720c */ /* 0x000fc60003f25270 */
[----:B--2---:R0:W-:Y:S10]  /*04c0*/  STG.E.U8 desc[UR6][R20.64], R27 ;  /* 0x0000001b14007986 */ /* 0x0041f4000c101106 */
[----:B------:R-:W-:Y:S05]  /*04d0*/  @!P1 BRA `(.L_x_52) ;  /* 0x0000000000449947 */ /* 0x000fea0003800000 */
[----:B------:R-:W-:Y:S01]  /*04e0*/  ISETP.NE.AND P1, PT, R24, 0x1, PT ;  /* 0x000000011800780c */ /* 0x000fe20003f25270 */
[----:B0-----:R-:W-:-:S03]  /*04f0*/  IMAD.WIDE.U32 R20, R3, R18, R10 ;  /* 0x0000001203147225 */ /* 0x001fc600078e000a */
[----:B------:R-:W-:-:S04]  /*0500*/  IADD3 R20, P2, PT, R20, R14, RZ ;  /* 0x0000000e14147210 */ /* 0x000fc80007f5e0ff */
[----:B------:R-:W-:-:S05]  /*0510*/  IADD3.X R21, PT, PT, R15, R22, R21, P2, !PT ;  /* 0x000000160f157210 */ /* 0x000fca00017fe415 */
[----:B------:R-:W-:Y:S01]  /*0520*/  @P1 IMAD.WIDE.U32 R18, R3, R18, R8 ;  /* 0x0000001203121225 */ /* 0x000fe200078e0008 */
[----:B------:R-:W2:Y:S02]  /*0530*/  LDG.E.U8.CONSTANT R21, desc[UR6][R20.64] ;  /* 0x0000000614157981 */ /* 0x000ea4000c1e9100 */
[----:B------:R-:W-:-:S04]  /*0540*/  @P1 IADD3 R14, P3, PT, R18, R14, RZ ;  /* 0x0000000e120e1210 */ /* 0x000fc80007f7e0ff */
[----:B------:R-:W-:-:S06]  /*0550*/  @P1 IADD3.X R15, PT, PT, R15, R22, R19, P3, !PT ;  /* 0x000000160f0f1210 */ /* 0x000fcc0001ffe413 */
[----:B------:R-:W3:Y:S01]  /*0560*/  @P1 LDG.E.U8.CONSTANT R15, desc[UR6][R14.64] ;  /* 0x000000060e0f1981 */ /* 0x000ee2000c1e9100 */
[-CC-:B------:R-:W-:Y:S02]  /*0570*/  IADD3 R18, P2, P3, R10, R16.reuse, R7.reuse ;  /* 0x000000100a127210 */ /* 0x180fe40007b5e007 */
[----:B------:R-:W-:Y:S02]  /*0580*/  @P1 IADD3 R16, P4, P5, R8, R16, R7 ;  /* 0x0000001008101210 */ /* 0x000fe40007d9e007 */
[-CC-:B------:R-:W-:Y:S02]  /*0590*/  IADD3.X R19, PT, PT, R11, R17.reuse, R25.reuse, P2, P3 ;  /* 0x000000110b137210 */ /* 0x180fe400017e6419 */
[----:B------:R-:W-:Y:S01]  /*05a0*/  @P1 IADD3.X R17, PT, PT, R9, R17, R25, P4, P5 ;  /* 0x0000001109111210 */ /* 0x000fe200027ea419 */
[----:B------:R-:W-:Y:S02]  /*05b0*/  IMAD.MOV.U32 R28, RZ, RZ, R8 ;  /* 0x000000ffff1c7224 */ /* 0x000fe400078e0008 */
[----:B------:R-:W-:Y:S01]  /*05c0*/  @P1 IMAD.MOV.U32 R28, RZ, RZ, R5 ;  /* 0x000000ffff1c1224 */ /* 0x000fe200078e0005 */
[----:B--2---:R1:W-:Y:S04]  /*05d0*/  STG.E.U8 desc[UR6][R18.64], R21 ;  /* 0x0000001512007986 */ /* 0x0043e8000c101106 */
[----:B---3--:R1:W-:Y:S02]  /*05e0*/  @P1 STG.E.U8 desc[UR6][R16.64], R15 ;  /* 0x0000000f10001986 */ /* 0x0083e4000c101106 */
.L_x_52:
[----:B------:R-:W-:Y:S05]  /*05f0*/  BSYNC.RECONVERGENT B1 ;  /* 0x0000000000017941 */ /* 0x000fea0003800200 */
.L_x_51:
[----:B------:R-:W-:Y:S05]  /*0600*/  @!P0 BRA `(.L_x_50) ;  /* 0x0000000000a48947 */ /* 0x000fea0003800000 */
.L_x_53:
[--C-:B-1----:R-:W-:Y:S01]  /*0610*/  SHF.R.S32.HI R15, RZ, 0x1f, R28.reuse ;  /* 0x0000001fff0f7819 */ /* 0x102fe2000001141c */
[----:B------:R-:W-:Y:S02]  /*0620*/  IMAD.MOV.U32 R14, RZ, RZ, R28 ;  /* 0x000000ffff0e7224 */ /* 0x000fe400078e001c */
[----:B---3--:R-:W-:Y:S02]  /*0630*/  IMAD R22, R23, UR8, RZ ;  /* 0x0000000817167c24 */ /* 0x008fe4000f8e02ff */
[----:B------:R-:W-:-:S04]  /*0640*/  IMAD.WIDE.U32 R16, R3, UR8, R14 ;  /* 0x0000000803107c25 */ /* 0x000fc8000f8e000e */
[----:B------:R-:W-:Y:S01]  /*0650*/  IMAD R22, R3, UR9, R22 ;  /* 0x0000000903167c24 */ /* 0x000fe2000f8e0216 */
[----:B0-----:R-:W-:-:S04]  /*0660*/  IADD3 R20, P0, PT, R16, UR14, RZ ;  /* 0x0000000e10147c10 */ /* 0x001fc8000ff1e0ff */
[----:B------:R-:W-:-:S05]  /*0670*/  IADD3.X R21, PT, PT, R22, UR15, R17, P0, !PT ;  /* 0x0000000f16157c10 */ /* 0x000fca00087fe411 */
[----:B------:R0:W2:Y:S01]  /*0680*/  LDG.E.U8.CONSTANT R24, desc[UR6][R20.64] ;  /* 0x0000000614187981 */ /* 0x0000a2000c1e9100 */
[----:B------:R-:W-:Y:S01]  /*0690*/  IMAD.IADD R16, R0, 0x1, R28 ;  /* 0x0000000100107824 */ /* 0x000fe200078e021c */
[----:B------:R-:W-:-:S03]  /*06a0*/  IADD3 R14, P0, P1, R28, UR12, R7 ;  /* 0x0000000c1c0e7c10 */ /* 0x000fc6000f91e007 */
[--C-:B------:R-:W-:Y:S01]  /*06b0*/  IMAD.IADD R18, R0, 0x1, R16.reuse ;  /* 0x0000000100127824 */ /* 0x100fe200078e0210 */
[----:B------:R-:W-:Y:S02]  /*06c0*/  SHF.R.S32.HI R17, RZ, 0x1f, R16 ;  /* 0x0000001fff117819 */ /* 0x000fe40000011410 */
[----:B------:R-:W-:Y:S02]  /*06d0*/  IADD3.X R15, PT, PT, R15, UR13, R25, P0, P1 ;  /* 0x0000000d0f0f7c10 */ /* 0x000fe400087e2419 */
[----:B------:R-:W-:Y:S01]  /*06e0*/  SHF.R.S32.HI R19, RZ, 0x1f, R18 ;  /* 0x0000001fff137819 */ /* 0x000fe20000011412 */
[----:B0-----:R-:W-:-:S03]  /*06f0*/  IMAD.WIDE.U32 R20, R3, UR8, R16 ;  /* 0x0000000803147c25 */ /* 0x001fc6000f8e0010 */
[----:B------:R-:W-:-:S04]  /*0700*/  IADD3 R26, P0, PT, R20, UR14, RZ ;  /* 0x0000000e141a7c10 */ /* 0x000fc8000ff1e0ff */
[----:B------:R-:W-:Y:S01]  /*0710*/  IADD3.X R27, PT, PT, R22, UR15, R21, P0, !PT ;  /* 0x0000000f161b7c10 */ /* 0x000fe200087fe415 */
[----:B------:R-:W-:-:S03]  /*0720*/  IMAD.WIDE.U32 R20, R3, UR8, R18 ;  /* 0x0000000803147c25 */ /* 0x000fc6000f8e0012 */
[----:B------:R-:W-:Y:S02]  /*0730*/  IADD3 R28, P0, PT, R20, UR14, RZ ;  /* 0x0000000e141c7c10 */ /* 0x000fe4000ff1e0ff */
[----:B------:R-:W3:Y:S02]  /*0740*/  LDG.E.U8.CONSTANT R27, desc[UR6][R26.64] ;  /* 0x000000061a1b7981 */ /* 0x000ee4000c1e9100 */
[----:B------:R-:W-:-:S06]  /*0750*/  IADD3.X R29, PT, PT, R22, UR15, R21, P0, !PT ;  /* 0x0000000f161d7c10 */ /* 0x000fcc00087fe415 */
[----:B------:R-:W4:Y:S04]  /*0760*/  LDG.E.U8.CONSTANT R29, desc[UR6][R28.64] ;  /* 0x000000061c1d7981 */ /* 0x000f28000c1e9100 */
[----:B--2---:R0:W-:Y:S02]  /*0770*/  STG.E.U8 desc[UR6][R14.64], R24 ;  /* 0x000000180e007986 */ /* 0x0041e4000c101106 */
[----:B0-----:R-:W-:-:S05]  /*0780*/  IMAD.IADD R14, R0, 0x1, R18 ;  /* 0x00000001000e7824 */ /* 0x001fca00078e0212 */
[----:B------:R-:W-:-:S03]  /*0790*/  SHF.R.S32.HI R15, RZ, 0x1f, R14 ;  /* 0x0000001fff0f7819 */ /* 0x000fc6000001140e */
[----:B------:R-:W-:-:S03]  /*07a0*/  IMAD.WIDE.U32 R20, R3, UR8, R14 ;  /* 0x0000000803147c25 */ /* 0x000fc6000f8e000e */
[----:B------:R-:W-:-:S04]  /*07b0*/  IADD3 R20, P0, PT, R20, UR14, RZ ;  /* 0x0000000e14147c10 */ /* 0x000fc8000ff1e0ff */
[----:B------:R-:W-:-:S05]  /*07c0*/  IADD3.X R21, PT, PT, R22, UR15, R21, P0, !PT ;  /* 0x0000000f16157c10 */ /* 0x000fca00087fe415 */
[----:B------:R0:W2:Y:S01]  /*07d0*/  LDG.E.U8.CONSTANT R22, desc[UR6][R20.64] ;  /* 0x0000000614167981 */ /* 0x0000a2000c1e9100 */
[--C-:B------:R-:W-:Y:S02]  /*07e0*/  IADD3 R16, P0, P1, R16, UR12, R7.reuse ;  /* 0x0000000c10107c10 */ /* 0x100fe4000f91e007 */
[----:B------:R-:W-:Y:S02]  /*07f0*/  IADD3 R18, P2, P3, R18, UR12, R7 ;  /* 0x0000000c12127c10 */ /* 0x000fe4000fb5e007 */
[--C-:B------:R-:W-:Y:S02]  /*0800*/  IADD3.X R17, PT, PT, R17, UR13, R25.reuse, P0, P1 ;  /* 0x0000000d11117c10 */ /* 0x100fe400087e2419 */
[----:B------:R-:W-:Y:S02]  /*0810*/  IADD3.X R19, PT, PT, R19, UR13, R25, P2, P3 ;  /* 0x0000000d13137c10 */ /* 0x000fe400097e6419 */
[----:B0-----:R-:W-:Y:S01]  /*0820*/  IADD3 R20, P4, P5, R14, UR12, R7 ;  /* 0x0000000c0e147c10 */ /* 0x001fe2000fd9e007 */
[----:B---3--:R3:W-:Y:S03]  /*0830*/  STG.E.U8 desc[UR6][R16.64], R27 ;  /* 0x0000001b10007986 */ /* 0x0087e6000c101106 */
[----:B------:R-:W-:Y:S01]  /*0840*/  IADD3.X R21, PT, PT, R15, UR13, R25, P4, P5 ;  /* 0x0000000d0f157c10 */ /* 0x000fe2000a7ea419 */
[----:B----4-:R3:W-:Y:S01]  /*0850*/  STG.E.U8 desc[UR6][R18.64], R29 ;  /* 0x0000001d12007986 */ /* 0x0107e2000c101106 */
[----:B------:R-:W-:-:S05]  /*0860*/  IMAD.IADD R28, R0, 0x1, R14 ;  /* 0x00000001001c7824 */ /* 0x000fca00078e020e */
[----:B------:R-:W-:Y:S01]  /*0870*/  ISETP.GE.AND P0, PT, R28, R6, PT ;  /* 0x000000061c00720c */ /* 0x000fe20003f06270 */
[----:B--2---:R3:W-:-:S12]  /*0880*/  STG.E.U8 desc[UR6][R20.64], R22 ;  /* 0x0000001614007986 */ /* 0x0047d8000c101106 */
[----:B------:R-:W-:Y:S05]  /*0890*/  @!P0 BRA `(.L_x_53) ;  /* 0xfffffffc005c8947 */ /* 0x000fea000383ffff */
.L_x_50:
[----:B------:R-:W-:Y:S05]  /*08a0*/  BSYNC.RECONVERGENT B0 ;  /* 0x0000000000007941 */ /* 0x000fea0003800200 */
.L_x_49:
[----:B------:R-:W2:Y:S01]  /*08b0*/  LDCU UR4, c[0x0][0x390] ;  /* 0x00007200ff0477ac */ /* 0x000ea20008000800 */
[----:B------:R-:W-:-:S05]  /*08c0*/  IMAD.IADD R3, R4, 0x1, R3 ;  /* 0x0000000104037824 */ /* 0x000fca00078e0203 */
[----:B--2---:R-:W-:-:S13]  /*08d0*/  ISETP.GE.AND P0, PT, R3, UR4, PT ;  /* 0x0000000403007c0c */ /* 0x004fda000bf06270 */
[----:B------:R-:W-:Y:S05]  /*08e0*/  @!P0 BRA `(.L_x_54) ;  /* 0xfffffff800888947 */ /* 0x000fea000383ffff */
[----:B------:R-:W-:Y:S05]  /*08f0*/  EXIT ;  /* 0x000000000000794d */ /* 0x000fea0003800000 */
.L_x_55:
        /* <DEDUP_REMOVED lines=16> */
.L_x_63:


//--------------------- .nv.shared.reserved.0     --------------------------
	.section	.nv.shared.reserved.0,"aw",@nobits
	.weak		__nv_reservedSMEM_offset_0_alias
	.size		__nv_reservedSMEM_offset_0_alias, 0, 64
	.other		__nv_reservedSMEM_offset_0_alias,@"STO_CUDA_RESERVED_SHARED STV_DEFAULT"
__nv_reservedSMEM_offset_0_alias:
	.zero		0
	.zero		64


//--------------------- .nv.constant0._Z29_XMP_gpu_unpack_vector_kernelIxEvPT_PKS0_iil --------------------------
	.section	.nv.constant0._Z29_XMP_gpu_unpack_vector_kernelIxEvPT_PKS0_iil,"a",@progbits
	.sectionflags	@""
	.align	4
.nv.constant0._Z29_XMP_gpu_unpack_vector_kernelIxEvPT_PKS0_iil:
	.zero		928


//--------------------- .nv.constant0._Z29_XMP_gpu_unpack_vector_kernelIiEvPT_PKS0_iil --------------------------
	.section	.nv.constant0._Z29_XMP_gpu_unpack_vector_kernelIiEvPT_PKS0_iil,"a",@progbits
	.sectionflags	@""
	.align	4
.nv.constant0._Z29_XMP_gpu_unpack_vector_kernelIiEvPT_PKS0_iil:
	.zero		928


//--------------------- .nv.constant0._Z29_XMP_gpu_unpack_vector_kernelIsEvPT_PKS0_iil --------------------------
	.section	.nv.constant0._Z29_XMP_gpu_unpack_vector_kernelIsEvPT_PKS0_iil,"a",@progbits
	.sectionflags	@""
	.align	4
.nv.constant0._Z29_XMP_gpu_unpack_vector_kernelIsEvPT_PKS0_iil:
	.zero		928


//--------------------- .nv.constant0._Z29_XMP_gpu_unpack_vector_kernelIcEvPT_PKS0_iil --------------------------
	.section	.nv.constant0._Z29_XMP_gpu_unpack_vector_kernelIcEvPT_PKS0_iil,"a",@progbits
	.sectionflags	@""
	.align	4
.nv.constant0._Z29_XMP_gpu_unpack_vector_kernelIcEvPT_PKS0_iil:
	.zero		928


//--------------------- .nv.constant0._Z27_XMP_gpu_pack_vector_kernelIxEvPT_PKS0_iil --------------------------
	.section	.nv.constant0._Z27_XMP_gpu_pack_vector_kernelIxEvPT_PKS0_iil,"a",@progbits
	.sectionflags	@""
	.align	4
.nv.constant0._Z27_XMP_gpu_pack_vector_kernelIxEvPT_PKS0_iil:
	.zero		928


//--------------------- .nv.constant0._Z27_XMP_gpu_pack_vector_kernelIiEvPT_PKS0_iil --------------------------
	.section	.nv.constant0._Z27_XMP_gpu_pack_vector_kernelIiEvPT_PKS0_iil,"a",@progbits
	.sectionflags	@""
	.align	4
.nv.constant0._Z27_XMP_gpu_pack_vector_kernelIiEvPT_PKS0_iil:
	.zero		928


//--------------------- .nv.constant0._Z27_XMP_gpu_pack_vector_kernelIsEvPT_PKS0_iil --------------------------
	.section	.nv.constant0._Z27_XMP_gpu_pack_vector_kernelIsEvPT_PKS0_iil,"a",@progbits
	.sectionflags	@""
	.align	4
.nv.constant0._Z27_XMP_gpu_pack_vector_kernelIsEvPT_PKS0_iil:
	.zero		928


//--------------------- .nv.constant0._Z27_XMP_gpu_pack_vector_kernelIcEvPT_PKS0_iil --------------------------
	.section	.nv.constant0._Z27_XMP_gpu_pack_vector_kernelIcEvPT_PKS0_iil,"a",@progbits
	.sectionflags	@""
	.align	4
.nv.constant0._Z27_XMP_gpu_pack_vector_kernelIcEvPT_PKS0_iil:
	.zero		928


//--------------------- SYMBOLS --------------------------

	.type		.nv.reservedSmem.offset0,@object
	.size		.nv.reservedSmem.offset0,0x4
